//
// Generated by LLVM NVPTX Back-End
//

.version 8.0
.target sm_89
.address_size 64

	// .globl	matmul_kernel_0d1d2d3d4d5d6d7c8d9c10d11c
.extern .shared .align 1 .b8 global_smem[];

.visible .entry matmul_kernel_0d1d2d3d4d5d6d7c8d9c10d11c(
	.param .u64 matmul_kernel_0d1d2d3d4d5d6d7c8d9c10d11c_param_0,
	.param .u64 matmul_kernel_0d1d2d3d4d5d6d7c8d9c10d11c_param_1,
	.param .u64 matmul_kernel_0d1d2d3d4d5d6d7c8d9c10d11c_param_2,
	.param .u32 matmul_kernel_0d1d2d3d4d5d6d7c8d9c10d11c_param_3,
	.param .u32 matmul_kernel_0d1d2d3d4d5d6d7c8d9c10d11c_param_4,
	.param .u32 matmul_kernel_0d1d2d3d4d5d6d7c8d9c10d11c_param_5,
	.param .u32 matmul_kernel_0d1d2d3d4d5d6d7c8d9c10d11c_param_6,
	.param .u32 matmul_kernel_0d1d2d3d4d5d6d7c8d9c10d11c_param_7,
	.param .u32 matmul_kernel_0d1d2d3d4d5d6d7c8d9c10d11c_param_8
)
.maxntid 128, 1, 1
{
	.reg .pred 	%p<44>;
	.reg .b16 	%h<65>;
	.reg .b32 	%r<717>;
	.reg .f32 	%f<705>;
	.reg .b64 	%rd<89>;

	ld.param.u32 	%r128, [matmul_kernel_0d1d2d3d4d5d6d7c8d9c10d11c_param_8];
	ld.param.u32 	%r127, [matmul_kernel_0d1d2d3d4d5d6d7c8d9c10d11c_param_5];
	ld.param.u32 	%r126, [matmul_kernel_0d1d2d3d4d5d6d7c8d9c10d11c_param_4];
	ld.param.u32 	%r125, [matmul_kernel_0d1d2d3d4d5d6d7c8d9c10d11c_param_3];
	ld.param.u64 	%rd24, [matmul_kernel_0d1d2d3d4d5d6d7c8d9c10d11c_param_2];
	ld.param.u64 	%rd23, [matmul_kernel_0d1d2d3d4d5d6d7c8d9c10d11c_param_1];
	ld.param.u64 	%rd22, [matmul_kernel_0d1d2d3d4d5d6d7c8d9c10d11c_param_0];
	mov.u32 	%r195, %tid.x;
	bfe.u32 	%r1, %r195, 2, 3;
	shr.u32 	%r196, %r195, 2;
	and.b32  	%r197, %r196, 56;
	ld.param.u32 	%r198, [matmul_kernel_0d1d2d3d4d5d6d7c8d9c10d11c_param_6];
	or.b32  	%r199, %r197, %r1;
	ld.param.u32 	%r200, [matmul_kernel_0d1d2d3d4d5d6d7c8d9c10d11c_param_7];
	bfe.u32 	%r2, %r195, 4, 1;
	shl.b32 	%r201, %r195, 3;
	and.b32  	%r3, %r201, 120;
	and.b32  	%r4, %r195, 3;
	shl.b32 	%r5, %r4, 3;
	shr.u32 	%r202, %r195, 4;
	and.b32  	%r6, %r202, 268435454;
	and.b32  	%r203, %r202, 30;
	or.b32  	%r7, %r203, %r2;
	add.s32 	%r8, %r7, 8;
	add.s32 	%r9, %r7, 16;
	add.s32 	%r10, %r7, 24;
	mov.u32 	%r204, %ctaid.x;
	add.s32 	%r205, %r125, 63;
	shr.s32 	%r206, %r205, 31;
	shr.u32 	%r207, %r206, 26;
	add.s32 	%r208, %r205, %r207;
	shr.s32 	%r209, %r208, 6;
	add.s32 	%r210, %r126, 127;
	shr.s32 	%r211, %r210, 31;
	shr.u32 	%r212, %r211, 25;
	add.s32 	%r213, %r210, %r212;
	shr.s32 	%r214, %r213, 7;
	shl.b32 	%r216, %r214, 3;
	div.s32 	%r217, %r204, %r216;
	shl.b32 	%r218, %r217, 3;
	sub.s32 	%r219, %r209, %r218;
	min.s32 	%r220, %r219, 8;
	rem.s32 	%r221, %r204, %r220;
	add.s32 	%r222, %r218, %r221;
	mul.lo.s32 	%r223, %r217, %r216;
	sub.s32 	%r224, %r204, %r223;
	div.s32 	%r225, %r224, %r220;
	shl.b32 	%r11, %r222, 6;
	or.b32  	%r226, %r11, %r199;
	add.s32 	%r227, %r226, 32;
	rem.s32 	%r228, %r226, %r125;
	rem.s32 	%r229, %r227, %r125;
	shl.b32 	%r230, %r225, 7;
	or.b32  	%r12, %r230, %r3;
	rem.s32 	%r231, %r12, %r126;
	mad.lo.s32 	%r232, %r228, %r198, %r5;
	mad.lo.s32 	%r233, %r229, %r198, %r5;
	mul.wide.s32 	%rd43, %r232, 2;
	add.s64 	%rd25, %rd22, %rd43;
	mul.wide.s32 	%rd44, %r233, 2;
	add.s64 	%rd26, %rd22, %rd44;
	shl.b32 	%r234, %r200, 3;
	mad.lo.s32 	%r235, %r7, %r200, %r231;
	add.s32 	%r236, %r235, %r234;
	add.s32 	%r237, %r236, %r234;
	add.s32 	%r238, %r237, %r234;
	mul.wide.s32 	%rd45, %r235, 2;
	add.s64 	%rd27, %rd23, %rd45;
	mul.wide.s32 	%rd46, %r236, 2;
	add.s64 	%rd28, %rd23, %rd46;
	mul.wide.s32 	%rd47, %r237, 2;
	add.s64 	%rd29, %rd23, %rd47;
	mul.wide.s32 	%rd48, %r238, 2;
	add.s64 	%rd30, %rd23, %rd48;
	add.s32 	%r239, %r127, 31;
	shl.b32 	%r243, %r200, 5;
	setp.lt.s32 	%p1, %r239, 32;
	setp.gt.s32 	%p2, %r239, 31;
	setp.lt.s32 	%p3, %r5, %r127;
	xor.b32  	%r244, %r201, %r195;
	and.b32  	%r245, %r244, 24;
	shl.b32 	%r246, %r245, 1;
	shl.b32 	%r247, %r199, 6;
	or.b32  	%r248, %r247, %r246;
	mov.u32 	%r249, global_smem;
	add.s32 	%r129, %r249, %r248;
	add.s32 	%r131, %r129, 2048;
	selp.b32 	%r250, 16, 0, %p2;
	selp.b32 	%r132, %r250, 0, %p3;
	cp.async.cg.shared.global [ %r129 + 0 ], [ %rd25 + 0 ], 0x10, %r132;
	cp.async.cg.shared.global [ %r131 + 0 ], [ %rd26 + 0 ], 0x10, %r132;
	cp.async.commit_group ;
	setp.lt.s32 	%p4, %r7, %r127;
	setp.lt.s32 	%p5, %r8, %r127;
	setp.lt.s32 	%p6, %r9, %r127;
	setp.lt.s32 	%p7, %r10, %r127;
	shl.b32 	%r251, %r7, 3;
	and.b32  	%r252, %r251, 56;
	xor.b32  	%r253, %r252, %r3;
	shl.b32 	%r254, %r7, 8;
	shl.b32 	%r255, %r253, 1;
	or.b32  	%r256, %r254, %r255;
	add.s32 	%r711, %r249, 16384;
	add.s32 	%r133, %r711, %r256;
	add.s32 	%r135, %r133, 2048;
	add.s32 	%r137, %r133, 4096;
	add.s32 	%r139, %r133, 6144;
	selp.b32 	%r134, %r250, 0, %p4;
	cp.async.cg.shared.global [ %r133 + 0 ], [ %rd27 + 0 ], 0x10, %r134;
	selp.b32 	%r136, %r250, 0, %p5;
	cp.async.cg.shared.global [ %r135 + 0 ], [ %rd28 + 0 ], 0x10, %r136;
	selp.b32 	%r138, %r250, 0, %p6;
	cp.async.cg.shared.global [ %r137 + 0 ], [ %rd29 + 0 ], 0x10, %r138;
	selp.b32 	%r140, %r250, 0, %p7;
	cp.async.cg.shared.global [ %r139 + 0 ], [ %rd30 + 0 ], 0x10, %r140;
	cp.async.commit_group ;
	add.s64 	%rd31, %rd25, 64;
	add.s64 	%rd32, %rd26, 64;
	mul.wide.s32 	%rd49, %r243, 2;
	add.s64 	%rd33, %rd27, %rd49;
	add.s64 	%rd34, %rd28, %rd49;
	add.s64 	%rd35, %rd29, %rd49;
	add.s64 	%rd36, %rd30, %rd49;
	setp.gt.s32 	%p8, %r239, 63;
	add.s32 	%r258, %r127, -32;
	setp.lt.s32 	%p9, %r5, %r258;
	bar.sync 	0;
	add.s32 	%r141, %r129, 4096;
	add.s32 	%r143, %r129, 6144;
	selp.b32 	%r259, 16, 0, %p8;
	selp.b32 	%r144, %r259, 0, %p9;
	cp.async.cg.shared.global [ %r141 + 0 ], [ %rd31 + 0 ], 0x10, %r144;
	cp.async.cg.shared.global [ %r143 + 0 ], [ %rd32 + 0 ], 0x10, %r144;
	cp.async.commit_group ;
	setp.lt.s32 	%p10, %r7, %r258;
	setp.lt.s32 	%p11, %r8, %r258;
	setp.lt.s32 	%p12, %r9, %r258;
	setp.lt.s32 	%p13, %r10, %r258;
	add.s32 	%r260, %r249, %r256;
	add.s32 	%r145, %r260, 24576;
	add.s32 	%r147, %r260, 26624;
	add.s32 	%r149, %r260, 28672;
	add.s32 	%r151, %r260, 30720;
	selp.b32 	%r146, %r259, 0, %p10;
	cp.async.cg.shared.global [ %r145 + 0 ], [ %rd33 + 0 ], 0x10, %r146;
	selp.b32 	%r148, %r259, 0, %p11;
	cp.async.cg.shared.global [ %r147 + 0 ], [ %rd34 + 0 ], 0x10, %r148;
	selp.b32 	%r150, %r259, 0, %p12;
	cp.async.cg.shared.global [ %r149 + 0 ], [ %rd35 + 0 ], 0x10, %r150;
	selp.b32 	%r152, %r259, 0, %p13;
	cp.async.cg.shared.global [ %r151 + 0 ], [ %rd36 + 0 ], 0x10, %r152;
	cp.async.commit_group ;
	add.s64 	%rd37, %rd25, 128;
	add.s64 	%rd38, %rd26, 128;
	add.s64 	%rd39, %rd33, %rd49;
	add.s64 	%rd40, %rd34, %rd49;
	add.s64 	%rd41, %rd35, %rd49;
	add.s64 	%rd42, %rd36, %rd49;
	setp.gt.s32 	%p14, %r239, 95;
	add.s32 	%r261, %r127, -64;
	setp.lt.s32 	%p15, %r5, %r261;
	bar.sync 	0;
	add.s32 	%r153, %r129, 8192;
	add.s32 	%r155, %r129, 10240;
	selp.b32 	%r262, 16, 0, %p14;
	selp.b32 	%r156, %r262, 0, %p15;
	cp.async.cg.shared.global [ %r153 + 0 ], [ %rd37 + 0 ], 0x10, %r156;
	cp.async.cg.shared.global [ %r155 + 0 ], [ %rd38 + 0 ], 0x10, %r156;
	cp.async.commit_group ;
	setp.lt.s32 	%p16, %r7, %r261;
	setp.lt.s32 	%p17, %r8, %r261;
	setp.lt.s32 	%p18, %r9, %r261;
	setp.lt.s32 	%p19, %r10, %r261;
	add.s32 	%r157, %r260, 32768;
	add.s32 	%r159, %r260, 34816;
	add.s32 	%r161, %r260, 36864;
	add.s32 	%r163, %r260, 38912;
	selp.b32 	%r158, %r262, 0, %p16;
	cp.async.cg.shared.global [ %r157 + 0 ], [ %rd39 + 0 ], 0x10, %r158;
	selp.b32 	%r160, %r262, 0, %p17;
	cp.async.cg.shared.global [ %r159 + 0 ], [ %rd40 + 0 ], 0x10, %r160;
	selp.b32 	%r162, %r262, 0, %p18;
	cp.async.cg.shared.global [ %r161 + 0 ], [ %rd41 + 0 ], 0x10, %r162;
	selp.b32 	%r164, %r262, 0, %p19;
	cp.async.cg.shared.global [ %r163 + 0 ], [ %rd42 + 0 ], 0x10, %r164;
	cp.async.commit_group ;
	cp.async.wait_group 0x4;
	bar.sync 	0;
	and.b32  	%r16, %r195, 7;
	bfe.u32 	%r17, %r195, 1, 2;
	shr.u32 	%r263, %r195, 1;
	and.b32  	%r18, %r263, 16;
	and.b32  	%r19, %r195, 15;
	or.b32  	%r20, %r19, %r18;
	xor.b32  	%r264, %r2, %r17;
	shl.b32 	%r265, %r20, 5;
	shl.b32 	%r266, %r264, 3;
	or.b32  	%r21, %r265, %r266;
	shl.b32 	%r267, %r21, 1;
	add.s32 	%r169, %r249, %r267;
	ldmatrix.sync.aligned.m8n8.x4.shared.b16 { %r706, %r707, %r708, %r709 }, [ %r169 + 0 ];
	add.s32 	%r174, %r169, 2048;
	ldmatrix.sync.aligned.m8n8.x4.shared.b16 { %r702, %r703, %r704, %r705 }, [ %r174 + 0 ];
	shr.u32 	%r30, %r195, 6;
	bfe.u32 	%r268, %r195, 6, 1;
	shl.b32 	%r269, %r2, 1;
	or.b32  	%r31, %r269, %r268;
	xor.b32  	%r270, %r31, %r16;
	shl.b32 	%r271, %r19, 7;
	shl.b32 	%r272, %r270, 3;
	or.b32  	%r32, %r272, %r271;
	shl.b32 	%r273, %r32, 1;
	add.s32 	%r179, %r711, %r273;
	ldmatrix.sync.aligned.m8n8.x4.trans.shared.b16 { %r698, %r699, %r700, %r701 }, [ %r179 + 0 ];
	or.b32  	%r274, %r31, 4;
	xor.b32  	%r275, %r274, %r16;
	shl.b32 	%r276, %r275, 3;
	add.s32 	%r37, %r276, %r271;
	shl.b32 	%r277, %r37, 1;
	add.s32 	%r184, %r711, %r277;
	ldmatrix.sync.aligned.m8n8.x4.trans.shared.b16 { %r694, %r695, %r696, %r697 }, [ %r184 + 0 ];
	or.b32  	%r278, %r31, 8;
	xor.b32  	%r279, %r278, %r16;
	shl.b32 	%r280, %r279, 3;
	add.s32 	%r42, %r280, %r271;
	shl.b32 	%r281, %r42, 1;
	add.s32 	%r189, %r711, %r281;
	ldmatrix.sync.aligned.m8n8.x4.trans.shared.b16 { %r690, %r691, %r692, %r693 }, [ %r189 + 0 ];
	or.b32  	%r282, %r31, 12;
	xor.b32  	%r283, %r282, %r16;
	shl.b32 	%r284, %r283, 3;
	add.s32 	%r47, %r284, %r271;
	shl.b32 	%r285, %r47, 1;
	add.s32 	%r194, %r711, %r285;
	ldmatrix.sync.aligned.m8n8.x4.trans.shared.b16 { %r686, %r687, %r688, %r689 }, [ %r194 + 0 ];
	mov.f32 	%f577, 0f00000000;
	mov.f32 	%f578, %f577;
	mov.f32 	%f579, %f577;
	mov.f32 	%f580, %f577;
	mov.f32 	%f581, %f577;
	mov.f32 	%f582, %f577;
	mov.f32 	%f583, %f577;
	mov.f32 	%f584, %f577;
	mov.f32 	%f585, %f577;
	mov.f32 	%f586, %f577;
	mov.f32 	%f587, %f577;
	mov.f32 	%f588, %f577;
	mov.f32 	%f589, %f577;
	mov.f32 	%f590, %f577;
	mov.f32 	%f591, %f577;
	mov.f32 	%f592, %f577;
	mov.f32 	%f593, %f577;
	mov.f32 	%f594, %f577;
	mov.f32 	%f595, %f577;
	mov.f32 	%f596, %f577;
	mov.f32 	%f597, %f577;
	mov.f32 	%f598, %f577;
	mov.f32 	%f599, %f577;
	mov.f32 	%f600, %f577;
	mov.f32 	%f601, %f577;
	mov.f32 	%f602, %f577;
	mov.f32 	%f603, %f577;
	mov.f32 	%f604, %f577;
	mov.f32 	%f605, %f577;
	mov.f32 	%f606, %f577;
	mov.f32 	%f607, %f577;
	mov.f32 	%f608, %f577;
	mov.f32 	%f609, %f577;
	mov.f32 	%f610, %f577;
	mov.f32 	%f611, %f577;
	mov.f32 	%f612, %f577;
	mov.f32 	%f613, %f577;
	mov.f32 	%f614, %f577;
	mov.f32 	%f615, %f577;
	mov.f32 	%f616, %f577;
	mov.f32 	%f617, %f577;
	mov.f32 	%f618, %f577;
	mov.f32 	%f619, %f577;
	mov.f32 	%f620, %f577;
	mov.f32 	%f621, %f577;
	mov.f32 	%f622, %f577;
	mov.f32 	%f623, %f577;
	mov.f32 	%f624, %f577;
	mov.f32 	%f625, %f577;
	mov.f32 	%f626, %f577;
	mov.f32 	%f627, %f577;
	mov.f32 	%f628, %f577;
	mov.f32 	%f629, %f577;
	mov.f32 	%f630, %f577;
	mov.f32 	%f631, %f577;
	mov.f32 	%f632, %f577;
	mov.f32 	%f633, %f577;
	mov.f32 	%f634, %f577;
	mov.f32 	%f635, %f577;
	mov.f32 	%f636, %f577;
	mov.f32 	%f637, %f577;
	mov.f32 	%f638, %f577;
	mov.f32 	%f639, %f577;
	mov.f32 	%f640, %f577;
	@%p1 bra 	$L__BB0_3;
	cvt.s64.s32 	%rd1, %r232;
	cvt.s64.s32 	%rd2, %r233;
	cvt.s64.s32 	%rd3, %r235;
	cvt.s64.s32 	%rd4, %r236;
	cvt.s64.s32 	%rd5, %r237;
	cvt.s64.s32 	%rd6, %r238;
	shr.s32 	%r240, %r239, 31;
	shr.u32 	%r241, %r240, 27;
	add.s32 	%r242, %r239, %r241;
	shr.s32 	%r13, %r242, 5;
	cvt.s64.s32 	%rd7, %r243;
	add.s32 	%r685, %r127, -96;
	shl.b64 	%rd8, %rd6, 1;
	mul.lo.s64 	%rd50, %rd7, 6;
	add.s64 	%rd88, %rd23, %rd50;
	shl.b64 	%rd10, %rd7, 1;
	shl.b64 	%rd11, %rd5, 1;
	shl.b64 	%rd12, %rd4, 1;
	shl.b64 	%rd13, %rd3, 1;
	shl.b64 	%rd51, %rd2, 1;
	add.s64 	%rd52, %rd51, %rd22;
	add.s64 	%rd87, %rd52, 192;
	shl.b64 	%rd53, %rd1, 1;
	add.s64 	%rd54, %rd53, %rd22;
	add.s64 	%rd86, %rd54, 192;
	mov.f32 	%f577, 0f00000000;
	mov.u32 	%r713, 0;
	mov.u32 	%r716, 1;
	mov.u32 	%r715, 32;
	mov.u32 	%r712, 128;
	mov.u32 	%r710, %r716;
	mov.u32 	%r714, %r249;
	mov.f32 	%f578, %f577;
	mov.f32 	%f579, %f577;
	mov.f32 	%f580, %f577;
	mov.f32 	%f581, %f577;
	mov.f32 	%f582, %f577;
	mov.f32 	%f583, %f577;
	mov.f32 	%f584, %f577;
	mov.f32 	%f585, %f577;
	mov.f32 	%f586, %f577;
	mov.f32 	%f587, %f577;
	mov.f32 	%f588, %f577;
	mov.f32 	%f589, %f577;
	mov.f32 	%f590, %f577;
	mov.f32 	%f591, %f577;
	mov.f32 	%f592, %f577;
	mov.f32 	%f593, %f577;
	mov.f32 	%f594, %f577;
	mov.f32 	%f595, %f577;
	mov.f32 	%f596, %f577;
	mov.f32 	%f597, %f577;
	mov.f32 	%f598, %f577;
	mov.f32 	%f599, %f577;
	mov.f32 	%f600, %f577;
	mov.f32 	%f601, %f577;
	mov.f32 	%f602, %f577;
	mov.f32 	%f603, %f577;
	mov.f32 	%f604, %f577;
	mov.f32 	%f605, %f577;
	mov.f32 	%f606, %f577;
	mov.f32 	%f607, %f577;
	mov.f32 	%f608, %f577;
	mov.f32 	%f609, %f577;
	mov.f32 	%f610, %f577;
	mov.f32 	%f611, %f577;
	mov.f32 	%f612, %f577;
	mov.f32 	%f613, %f577;
	mov.f32 	%f614, %f577;
	mov.f32 	%f615, %f577;
	mov.f32 	%f616, %f577;
	mov.f32 	%f617, %f577;
	mov.f32 	%f618, %f577;
	mov.f32 	%f619, %f577;
	mov.f32 	%f620, %f577;
	mov.f32 	%f621, %f577;
	mov.f32 	%f622, %f577;
	mov.f32 	%f623, %f577;
	mov.f32 	%f624, %f577;
	mov.f32 	%f625, %f577;
	mov.f32 	%f626, %f577;
	mov.f32 	%f627, %f577;
	mov.f32 	%f628, %f577;
	mov.f32 	%f629, %f577;
	mov.f32 	%f630, %f577;
	mov.f32 	%f631, %f577;
	mov.f32 	%f632, %f577;
	mov.f32 	%f633, %f577;
	mov.f32 	%f634, %f577;
	mov.f32 	%f635, %f577;
	mov.f32 	%f636, %f577;
	mov.f32 	%f637, %f577;
	mov.f32 	%f638, %f577;
	mov.f32 	%f639, %f577;
	mov.f32 	%f640, %f577;
$L__BB0_2:
	add.s32 	%r561, %r710, 2;
	add.s32 	%r562, %r713, 16;
	shl.b32 	%r563, %r716, 5;
	add.s32 	%r564, %r714, %r563;
	shl.b32 	%r565, %r712, 5;
	add.s32 	%r566, %r711, %r565;
	shr.u32 	%r567, %r562, 3;
	add.s32 	%r568, %r567, %r2;
	xor.b32  	%r569, %r568, %r17;
	shl.b32 	%r570, %r569, 3;
	mad.lo.s32 	%r571, %r715, %r20, %r570;
	mov.u32 	%r572, -16;
	sub.s32 	%r573, %r572, %r713;
	shl.b32 	%r574, %r573, 1;
	add.s32 	%r575, %r564, %r574;
	shl.b32 	%r576, %r571, 1;
	add.s32 	%r301, %r575, %r576;
	ldmatrix.sync.aligned.m8n8.x4.shared.b16 { %r423, %r424, %r425, %r426 }, [ %r301 + 0 ];
	shl.b32 	%r577, %r715, 6;
	add.s32 	%r306, %r301, %r577;
	ldmatrix.sync.aligned.m8n8.x4.shared.b16 { %r471, %r472, %r473, %r474 }, [ %r306 + 0 ];
	shr.u32 	%r578, %r713, 3;
	add.s32 	%r579, %r578, %r31;
	xor.b32  	%r580, %r579, %r16;
	mul.lo.s32 	%r581, %r712, %r19;
	shl.b32 	%r582, %r580, 3;
	add.s32 	%r583, %r582, %r581;
	shl.b32 	%r584, %r713, 1;
	sub.s32 	%r585, %r566, %r584;
	shl.b32 	%r586, %r583, 1;
	add.s32 	%r311, %r585, %r586;
	ldmatrix.sync.aligned.m8n8.x4.trans.shared.b16 { %r427, %r428, %r433, %r434 }, [ %r311 + 0 ];
	add.s32 	%r587, %r579, 4;
	xor.b32  	%r588, %r587, %r16;
	shl.b32 	%r589, %r588, 3;
	add.s32 	%r590, %r589, %r581;
	shl.b32 	%r591, %r590, 1;
	add.s32 	%r316, %r585, %r591;
	ldmatrix.sync.aligned.m8n8.x4.trans.shared.b16 { %r439, %r440, %r445, %r446 }, [ %r316 + 0 ];
	add.s32 	%r592, %r579, 8;
	xor.b32  	%r593, %r592, %r16;
	shl.b32 	%r594, %r593, 3;
	add.s32 	%r595, %r594, %r581;
	shl.b32 	%r596, %r595, 1;
	add.s32 	%r321, %r585, %r596;
	ldmatrix.sync.aligned.m8n8.x4.trans.shared.b16 { %r451, %r452, %r457, %r458 }, [ %r321 + 0 ];
	add.s32 	%r597, %r579, 12;
	xor.b32  	%r598, %r597, %r16;
	shl.b32 	%r599, %r598, 3;
	add.s32 	%r600, %r599, %r581;
	shl.b32 	%r601, %r600, 1;
	add.s32 	%r326, %r585, %r601;
	ldmatrix.sync.aligned.m8n8.x4.trans.shared.b16 { %r463, %r464, %r469, %r470 }, [ %r326 + 0 ];
	mma.sync.aligned.m16n8k16.row.col.f32.f16.f16.f32 { %f577, %f578, %f579, %f580 }, { %r706, %r707, %r708, %r709 }, { %r698, %r699 }, { %f577, %f578, %f579, %f580 };
	mma.sync.aligned.m16n8k16.row.col.f32.f16.f16.f32 { %f581, %f582, %f583, %f584 }, { %r706, %r707, %r708, %r709 }, { %r700, %r701 }, { %f581, %f582, %f583, %f584 };
	mma.sync.aligned.m16n8k16.row.col.f32.f16.f16.f32 { %f585, %f586, %f587, %f588 }, { %r706, %r707, %r708, %r709 }, { %r694, %r695 }, { %f585, %f586, %f587, %f588 };
	mma.sync.aligned.m16n8k16.row.col.f32.f16.f16.f32 { %f589, %f590, %f591, %f592 }, { %r706, %r707, %r708, %r709 }, { %r696, %r697 }, { %f589, %f590, %f591, %f592 };
	mma.sync.aligned.m16n8k16.row.col.f32.f16.f16.f32 { %f593, %f594, %f595, %f596 }, { %r706, %r707, %r708, %r709 }, { %r690, %r691 }, { %f593, %f594, %f595, %f596 };
	mma.sync.aligned.m16n8k16.row.col.f32.f16.f16.f32 { %f597, %f598, %f599, %f600 }, { %r706, %r707, %r708, %r709 }, { %r692, %r693 }, { %f597, %f598, %f599, %f600 };
	mma.sync.aligned.m16n8k16.row.col.f32.f16.f16.f32 { %f601, %f602, %f603, %f604 }, { %r706, %r707, %r708, %r709 }, { %r686, %r687 }, { %f601, %f602, %f603, %f604 };
	mma.sync.aligned.m16n8k16.row.col.f32.f16.f16.f32 { %f605, %f606, %f607, %f608 }, { %r706, %r707, %r708, %r709 }, { %r688, %r689 }, { %f605, %f606, %f607, %f608 };
	mma.sync.aligned.m16n8k16.row.col.f32.f16.f16.f32 { %f609, %f610, %f611, %f612 }, { %r702, %r703, %r704, %r705 }, { %r698, %r699 }, { %f609, %f610, %f611, %f612 };
	mma.sync.aligned.m16n8k16.row.col.f32.f16.f16.f32 { %f613, %f614, %f615, %f616 }, { %r702, %r703, %r704, %r705 }, { %r700, %r701 }, { %f613, %f614, %f615, %f616 };
	mma.sync.aligned.m16n8k16.row.col.f32.f16.f16.f32 { %f617, %f618, %f619, %f620 }, { %r702, %r703, %r704, %r705 }, { %r694, %r695 }, { %f617, %f618, %f619, %f620 };
	mma.sync.aligned.m16n8k16.row.col.f32.f16.f16.f32 { %f621, %f622, %f623, %f624 }, { %r702, %r703, %r704, %r705 }, { %r696, %r697 }, { %f621, %f622, %f623, %f624 };
	mma.sync.aligned.m16n8k16.row.col.f32.f16.f16.f32 { %f625, %f626, %f627, %f628 }, { %r702, %r703, %r704, %r705 }, { %r690, %r691 }, { %f625, %f626, %f627, %f628 };
	mma.sync.aligned.m16n8k16.row.col.f32.f16.f16.f32 { %f629, %f630, %f631, %f632 }, { %r702, %r703, %r704, %r705 }, { %r692, %r693 }, { %f629, %f630, %f631, %f632 };
	mma.sync.aligned.m16n8k16.row.col.f32.f16.f16.f32 { %f633, %f634, %f635, %f636 }, { %r702, %r703, %r704, %r705 }, { %r686, %r687 }, { %f633, %f634, %f635, %f636 };
	mma.sync.aligned.m16n8k16.row.col.f32.f16.f16.f32 { %f637, %f638, %f639, %f640 }, { %r702, %r703, %r704, %r705 }, { %r688, %r689 }, { %f637, %f638, %f639, %f640 };
	mma.sync.aligned.m16n8k16.row.col.f32.f16.f16.f32 { %f577, %f578, %f579, %f580 }, { %r423, %r424, %r425, %r426 }, { %r427, %r428 }, { %f577, %f578, %f579, %f580 };
	mma.sync.aligned.m16n8k16.row.col.f32.f16.f16.f32 { %f581, %f582, %f583, %f584 }, { %r423, %r424, %r425, %r426 }, { %r433, %r434 }, { %f581, %f582, %f583, %f584 };
	mma.sync.aligned.m16n8k16.row.col.f32.f16.f16.f32 { %f585, %f586, %f587, %f588 }, { %r423, %r424, %r425, %r426 }, { %r439, %r440 }, { %f585, %f586, %f587, %f588 };
	mma.sync.aligned.m16n8k16.row.col.f32.f16.f16.f32 { %f589, %f590, %f591, %f592 }, { %r423, %r424, %r425, %r426 }, { %r445, %r446 }, { %f589, %f590, %f591, %f592 };
	mma.sync.aligned.m16n8k16.row.col.f32.f16.f16.f32 { %f593, %f594, %f595, %f596 }, { %r423, %r424, %r425, %r426 }, { %r451, %r452 }, { %f593, %f594, %f595, %f596 };
	mma.sync.aligned.m16n8k16.row.col.f32.f16.f16.f32 { %f597, %f598, %f599, %f600 }, { %r423, %r424, %r425, %r426 }, { %r457, %r458 }, { %f597, %f598, %f599, %f600 };
	mma.sync.aligned.m16n8k16.row.col.f32.f16.f16.f32 { %f601, %f602, %f603, %f604 }, { %r423, %r424, %r425, %r426 }, { %r463, %r464 }, { %f601, %f602, %f603, %f604 };
	mma.sync.aligned.m16n8k16.row.col.f32.f16.f16.f32 { %f605, %f606, %f607, %f608 }, { %r423, %r424, %r425, %r426 }, { %r469, %r470 }, { %f605, %f606, %f607, %f608 };
	mma.sync.aligned.m16n8k16.row.col.f32.f16.f16.f32 { %f609, %f610, %f611, %f612 }, { %r471, %r472, %r473, %r474 }, { %r427, %r428 }, { %f609, %f610, %f611, %f612 };
	mma.sync.aligned.m16n8k16.row.col.f32.f16.f16.f32 { %f613, %f614, %f615, %f616 }, { %r471, %r472, %r473, %r474 }, { %r433, %r434 }, { %f613, %f614, %f615, %f616 };
	mma.sync.aligned.m16n8k16.row.col.f32.f16.f16.f32 { %f617, %f618, %f619, %f620 }, { %r471, %r472, %r473, %r474 }, { %r439, %r440 }, { %f617, %f618, %f619, %f620 };
	mma.sync.aligned.m16n8k16.row.col.f32.f16.f16.f32 { %f621, %f622, %f623, %f624 }, { %r471, %r472, %r473, %r474 }, { %r445, %r446 }, { %f621, %f622, %f623, %f624 };
	mma.sync.aligned.m16n8k16.row.col.f32.f16.f16.f32 { %f625, %f626, %f627, %f628 }, { %r471, %r472, %r473, %r474 }, { %r451, %r452 }, { %f625, %f626, %f627, %f628 };
	mma.sync.aligned.m16n8k16.row.col.f32.f16.f16.f32 { %f629, %f630, %f631, %f632 }, { %r471, %r472, %r473, %r474 }, { %r457, %r458 }, { %f629, %f630, %f631, %f632 };
	mma.sync.aligned.m16n8k16.row.col.f32.f16.f16.f32 { %f633, %f634, %f635, %f636 }, { %r471, %r472, %r473, %r474 }, { %r463, %r464 }, { %f633, %f634, %f635, %f636 };
	mma.sync.aligned.m16n8k16.row.col.f32.f16.f16.f32 { %f637, %f638, %f639, %f640 }, { %r471, %r472, %r473, %r474 }, { %r469, %r470 }, { %f637, %f638, %f639, %f640 };
	setp.lt.s32 	%p20, %r561, %r13;
	and.b32  	%r602, %r561, 3;
	and.b32  	%r603, %r710, 3;
	setp.lt.s32 	%p21, %r5, %r685;
	setp.lt.s32 	%p22, %r7, %r685;
	setp.lt.s32 	%p23, %r8, %r685;
	setp.lt.s32 	%p24, %r9, %r685;
	setp.lt.s32 	%p25, %r10, %r685;
	add.s64 	%rd57, %rd88, %rd13;
	add.s64 	%rd58, %rd88, %rd12;
	add.s64 	%rd59, %rd88, %rd11;
	add.s64 	%rd60, %rd88, %rd8;
	bar.sync 	0;
	shl.b32 	%r604, %r602, 12;
	add.s32 	%r519, %r129, %r604;
	add.s32 	%r521, %r519, 2048;
	selp.b32 	%r605, 16, 0, %p21;
	selp.b32 	%r522, %r605, 0, %p20;
	cp.async.cg.shared.global [ %r519 + 0 ], [ %rd86 + 0 ], 0x10, %r522;
	cp.async.cg.shared.global [ %r521 + 0 ], [ %rd87 + 0 ], 0x10, %r522;
	cp.async.commit_group ;
	shl.b32 	%r606, %r602, 13;
	add.s32 	%r523, %r133, %r606;
	add.s32 	%r525, %r523, 2048;
	add.s32 	%r527, %r523, 4096;
	add.s32 	%r529, %r523, 6144;
	selp.b32 	%r607, 16, 0, %p22;
	selp.b32 	%r524, %r607, 0, %p20;
	cp.async.cg.shared.global [ %r523 + 0 ], [ %rd57 + 0 ], 0x10, %r524;
	selp.b32 	%r608, 16, 0, %p23;
	selp.b32 	%r526, %r608, 0, %p20;
	cp.async.cg.shared.global [ %r525 + 0 ], [ %rd58 + 0 ], 0x10, %r526;
	selp.b32 	%r609, 16, 0, %p24;
	selp.b32 	%r528, %r609, 0, %p20;
	cp.async.cg.shared.global [ %r527 + 0 ], [ %rd59 + 0 ], 0x10, %r528;
	selp.b32 	%r610, 16, 0, %p25;
	selp.b32 	%r530, %r610, 0, %p20;
	cp.async.cg.shared.global [ %r529 + 0 ], [ %rd60 + 0 ], 0x10, %r530;
	cp.async.commit_group ;
	cp.async.wait_group 0x4;
	bar.sync 	0;
	shl.b32 	%r611, %r603, 12;
	add.s32 	%r714, %r249, %r611;
	mov.u32 	%r713, 0;
	shl.b32 	%r613, %r603, 13;
	add.s32 	%r614, %r249, %r613;
	add.s32 	%r711, %r614, 16384;
	add.s32 	%r99, %r710, 1;
	add.s32 	%r535, %r714, %r267;
	ldmatrix.sync.aligned.m8n8.x4.shared.b16 { %r706, %r707, %r708, %r709 }, [ %r535 + 0 ];
	add.s32 	%r540, %r535, 2048;
	ldmatrix.sync.aligned.m8n8.x4.shared.b16 { %r702, %r703, %r704, %r705 }, [ %r540 + 0 ];
	add.s32 	%r545, %r711, %r273;
	ldmatrix.sync.aligned.m8n8.x4.trans.shared.b16 { %r698, %r699, %r700, %r701 }, [ %r545 + 0 ];
	add.s32 	%r550, %r711, %r277;
	ldmatrix.sync.aligned.m8n8.x4.trans.shared.b16 { %r694, %r695, %r696, %r697 }, [ %r550 + 0 ];
	add.s32 	%r555, %r711, %r281;
	ldmatrix.sync.aligned.m8n8.x4.trans.shared.b16 { %r690, %r691, %r692, %r693 }, [ %r555 + 0 ];
	add.s32 	%r560, %r711, %r285;
	ldmatrix.sync.aligned.m8n8.x4.trans.shared.b16 { %r686, %r687, %r688, %r689 }, [ %r560 + 0 ];
	add.s32 	%r685, %r685, -32;
	add.s64 	%rd88, %rd88, %rd10;
	add.s64 	%rd87, %rd87, 64;
	add.s64 	%rd86, %rd86, 64;
	setp.lt.s32 	%p26, %r710, %r13;
	mov.u32 	%r710, %r99;
	@%p26 bra 	$L__BB0_2;
$L__BB0_3:
	and.b32  	%r652, %r6, 62;
	or.b32  	%r653, %r652, %r2;
	or.b32  	%r654, %r11, %r653;
	add.s32 	%r655, %r654, 56;
	add.s32 	%r656, %r654, 48;
	add.s32 	%r657, %r654, 40;
	add.s32 	%r658, %r654, 32;
	add.s32 	%r659, %r653, %r11;
	add.s32 	%r660, %r659, 24;
	add.s32 	%r661, %r659, 16;
	add.s32 	%r662, %r659, 8;
	cp.async.wait_group 0x0;
	bar.sync 	0;
	cvt.rn.f16.f32 	%h1, %f577;
	cvt.rn.f16.f32 	%h2, %f578;
	cvt.rn.f16.f32 	%h3, %f579;
	cvt.rn.f16.f32 	%h4, %f580;
	cvt.rn.f16.f32 	%h5, %f581;
	cvt.rn.f16.f32 	%h6, %f582;
	cvt.rn.f16.f32 	%h7, %f583;
	cvt.rn.f16.f32 	%h8, %f584;
	cvt.rn.f16.f32 	%h9, %f585;
	cvt.rn.f16.f32 	%h10, %f586;
	cvt.rn.f16.f32 	%h11, %f587;
	cvt.rn.f16.f32 	%h12, %f588;
	cvt.rn.f16.f32 	%h13, %f589;
	cvt.rn.f16.f32 	%h14, %f590;
	cvt.rn.f16.f32 	%h15, %f591;
	cvt.rn.f16.f32 	%h16, %f592;
	cvt.rn.f16.f32 	%h17, %f593;
	cvt.rn.f16.f32 	%h18, %f594;
	cvt.rn.f16.f32 	%h19, %f595;
	cvt.rn.f16.f32 	%h20, %f596;
	cvt.rn.f16.f32 	%h21, %f597;
	cvt.rn.f16.f32 	%h22, %f598;
	cvt.rn.f16.f32 	%h23, %f599;
	cvt.rn.f16.f32 	%h24, %f600;
	cvt.rn.f16.f32 	%h25, %f601;
	cvt.rn.f16.f32 	%h26, %f602;
	cvt.rn.f16.f32 	%h27, %f603;
	cvt.rn.f16.f32 	%h28, %f604;
	cvt.rn.f16.f32 	%h29, %f605;
	cvt.rn.f16.f32 	%h30, %f606;
	cvt.rn.f16.f32 	%h31, %f607;
	cvt.rn.f16.f32 	%h32, %f608;
	cvt.rn.f16.f32 	%h33, %f609;
	cvt.rn.f16.f32 	%h34, %f610;
	cvt.rn.f16.f32 	%h35, %f611;
	cvt.rn.f16.f32 	%h36, %f612;
	cvt.rn.f16.f32 	%h37, %f613;
	cvt.rn.f16.f32 	%h38, %f614;
	cvt.rn.f16.f32 	%h39, %f615;
	cvt.rn.f16.f32 	%h40, %f616;
	cvt.rn.f16.f32 	%h41, %f617;
	cvt.rn.f16.f32 	%h42, %f618;
	cvt.rn.f16.f32 	%h43, %f619;
	cvt.rn.f16.f32 	%h44, %f620;
	cvt.rn.f16.f32 	%h45, %f621;
	cvt.rn.f16.f32 	%h46, %f622;
	cvt.rn.f16.f32 	%h47, %f623;
	cvt.rn.f16.f32 	%h48, %f624;
	cvt.rn.f16.f32 	%h49, %f625;
	cvt.rn.f16.f32 	%h50, %f626;
	cvt.rn.f16.f32 	%h51, %f627;
	cvt.rn.f16.f32 	%h52, %f628;
	cvt.rn.f16.f32 	%h53, %f629;
	cvt.rn.f16.f32 	%h54, %f630;
	cvt.rn.f16.f32 	%h55, %f631;
	cvt.rn.f16.f32 	%h56, %f632;
	cvt.rn.f16.f32 	%h57, %f633;
	cvt.rn.f16.f32 	%h58, %f634;
	cvt.rn.f16.f32 	%h59, %f635;
	cvt.rn.f16.f32 	%h60, %f636;
	cvt.rn.f16.f32 	%h61, %f637;
	cvt.rn.f16.f32 	%h62, %f638;
	cvt.rn.f16.f32 	%h63, %f639;
	cvt.rn.f16.f32 	%h64, %f640;
	mul.lo.s32 	%r663, %r654, %r128;
	mul.lo.s32 	%r664, %r662, %r128;
	mul.lo.s32 	%r665, %r661, %r128;
	mul.lo.s32 	%r666, %r660, %r128;
	shl.b32 	%r667, %r128, 5;
	add.s32 	%r668, %r663, %r667;
	shl.b32 	%r669, %r128, 3;
	add.s32 	%r670, %r668, %r669;
	add.s32 	%r671, %r670, %r669;
	add.s32 	%r672, %r671, %r669;
	mul.wide.s32 	%rd69, %r663, 2;
	add.s64 	%rd70, %rd24, %rd69;
	mul.wide.s32 	%rd71, %r664, 2;
	add.s64 	%rd72, %rd24, %rd71;
	mul.wide.s32 	%rd73, %r665, 2;
	add.s64 	%rd74, %rd24, %rd73;
	mul.wide.s32 	%rd75, %r666, 2;
	add.s64 	%rd76, %rd24, %rd75;
	mul.wide.s32 	%rd77, %r668, 2;
	add.s64 	%rd78, %rd24, %rd77;
	mul.wide.s32 	%rd79, %r670, 2;
	add.s64 	%rd80, %rd24, %rd79;
	mul.wide.s32 	%rd81, %r671, 2;
	add.s64 	%rd82, %rd24, %rd81;
	mul.wide.s32 	%rd83, %r672, 2;
	add.s64 	%rd84, %rd24, %rd83;
	mul.wide.s32 	%rd85, %r12, 2;
	add.s64 	%rd61, %rd70, %rd85;
	add.s64 	%rd62, %rd72, %rd85;
	add.s64 	%rd63, %rd74, %rd85;
	add.s64 	%rd64, %rd76, %rd85;
	add.s64 	%rd65, %rd78, %rd85;
	add.s64 	%rd66, %rd80, %rd85;
	add.s64 	%rd67, %rd82, %rd85;
	add.s64 	%rd68, %rd84, %rd85;
	setp.lt.s32 	%p35, %r654, %r125;
	setp.lt.s32 	%p36, %r662, %r125;
	setp.lt.s32 	%p37, %r661, %r125;
	setp.lt.s32 	%p38, %r660, %r125;
	setp.lt.s32 	%p39, %r658, %r125;
	setp.lt.s32 	%p40, %r657, %r125;
	setp.lt.s32 	%p41, %r656, %r125;
	setp.lt.s32 	%p42, %r655, %r125;
	setp.lt.s32 	%p43, %r12, %r126;
	and.pred  	%p27, %p35, %p43;
	and.pred  	%p28, %p36, %p43;
	and.pred  	%p29, %p37, %p43;
	and.pred  	%p30, %p38, %p43;
	and.pred  	%p31, %p39, %p43;
	and.pred  	%p32, %p40, %p43;
	and.pred  	%p33, %p41, %p43;
	and.pred  	%p34, %p42, %p43;
	shl.b32 	%r673, %r4, 1;
	or.b32  	%r674, %r18, %r1;
	shl.b32 	%r675, %r30, 3;
	and.b32  	%r676, %r675, 120;
	or.b32  	%r677, %r676, %r673;
	mad.lo.s32 	%r678, %r674, 136, %r677;
	shl.b32 	%r679, %r678, 1;
	add.s32 	%r681, %r249, %r679;
	st.shared.v2.b16 	[%r681], {%h1, %h2};
	st.shared.v2.b16 	[%r681+2176], {%h3, %h4};
	st.shared.v2.b16 	[%r681+32], {%h5, %h6};
	st.shared.v2.b16 	[%r681+2208], {%h7, %h8};
	st.shared.v2.b16 	[%r681+64], {%h9, %h10};
	st.shared.v2.b16 	[%r681+2240], {%h11, %h12};
	st.shared.v2.b16 	[%r681+96], {%h13, %h14};
	st.shared.v2.b16 	[%r681+2272], {%h15, %h16};
	st.shared.v2.b16 	[%r681+128], {%h17, %h18};
	st.shared.v2.b16 	[%r681+2304], {%h19, %h20};
	st.shared.v2.b16 	[%r681+160], {%h21, %h22};
	st.shared.v2.b16 	[%r681+2336], {%h23, %h24};
	st.shared.v2.b16 	[%r681+192], {%h25, %h26};
	st.shared.v2.b16 	[%r681+2368], {%h27, %h28};
	st.shared.v2.b16 	[%r681+224], {%h29, %h30};
	st.shared.v2.b16 	[%r681+2400], {%h31, %h32};
	bar.sync 	0;
	mad.lo.s32 	%r682, %r653, 136, %r3;
	shl.b32 	%r683, %r682, 1;
	add.s32 	%r684, %r249, %r683;
	ld.shared.v4.u32 	{%r620, %r621, %r622, %r623}, [%r684];
	ld.shared.v4.u32 	{%r624, %r625, %r626, %r627}, [%r684+2176];
	ld.shared.v4.u32 	{%r628, %r629, %r630, %r631}, [%r684+4352];
	ld.shared.v4.u32 	{%r632, %r633, %r634, %r635}, [%r684+6528];
	bar.sync 	0;
	st.shared.v2.b16 	[%r681], {%h33, %h34};
	st.shared.v2.b16 	[%r681+2176], {%h35, %h36};
	st.shared.v2.b16 	[%r681+32], {%h37, %h38};
	st.shared.v2.b16 	[%r681+2208], {%h39, %h40};
	st.shared.v2.b16 	[%r681+64], {%h41, %h42};
	st.shared.v2.b16 	[%r681+2240], {%h43, %h44};
	st.shared.v2.b16 	[%r681+96], {%h45, %h46};
	st.shared.v2.b16 	[%r681+2272], {%h47, %h48};
	st.shared.v2.b16 	[%r681+128], {%h49, %h50};
	st.shared.v2.b16 	[%r681+2304], {%h51, %h52};
	st.shared.v2.b16 	[%r681+160], {%h53, %h54};
	st.shared.v2.b16 	[%r681+2336], {%h55, %h56};
	st.shared.v2.b16 	[%r681+192], {%h57, %h58};
	st.shared.v2.b16 	[%r681+2368], {%h59, %h60};
	st.shared.v2.b16 	[%r681+224], {%h61, %h62};
	st.shared.v2.b16 	[%r681+2400], {%h63, %h64};
	bar.sync 	0;
	ld.shared.v4.u32 	{%r636, %r637, %r638, %r639}, [%r684];
	ld.shared.v4.u32 	{%r640, %r641, %r642, %r643}, [%r684+2176];
	ld.shared.v4.u32 	{%r644, %r645, %r646, %r647}, [%r684+4352];
	ld.shared.v4.u32 	{%r648, %r649, %r650, %r651}, [%r684+6528];
	@%p27 st.global.v4.b32 [ %rd61 + 0 ], { %r620, %r621, %r622, %r623 };
	@%p28 st.global.v4.b32 [ %rd62 + 0 ], { %r624, %r625, %r626, %r627 };
	@%p29 st.global.v4.b32 [ %rd63 + 0 ], { %r628, %r629, %r630, %r631 };
	@%p30 st.global.v4.b32 [ %rd64 + 0 ], { %r632, %r633, %r634, %r635 };
	@%p31 st.global.v4.b32 [ %rd65 + 0 ], { %r636, %r637, %r638, %r639 };
	@%p32 st.global.v4.b32 [ %rd66 + 0 ], { %r640, %r641, %r642, %r643 };
	@%p33 st.global.v4.b32 [ %rd67 + 0 ], { %r644, %r645, %r646, %r647 };
	@%p34 st.global.v4.b32 [ %rd68 + 0 ], { %r648, %r649, %r650, %r651 };
	ret;

}


// ===== COMPILED SASS (sm_100) =====

	.target	sm_100

	.elftype	@"ET_EXEC"


//--------------------- .note.nv.tkinfo           --------------------------
	.section	.note.nv.tkinfo,"",@"SHT_NOTE"
	.sectionflags	@"SHF_NOTE_NV_TKINFO"
	.tkinfo
        /*0018*/ 	.word	0x00000002
        /*0030*/ 	.string	""
        /*0030*/ 	.string	"ptxas"
        /*0030*/ 	.string	"Cuda compilation tools, release 13.0, V13.0.88"
        /*0030*/ 	.string	"Build cuda_13.0.r13.0/compiler.36424714_0"
        /*0030*/ 	.string	"-arch sm_100 "



//--------------------- .note.nv.cuinfo           --------------------------
	.section	.note.nv.cuinfo,"",@"SHT_NOTE"
	.sectionflags	@"SHF_NOTE_NV_CUINFO"
        /*0018*/ 	.short	0x0002
        /*001a*/ 	.short	0x0059
        /*001c*/ 	.short	0x0082
	.zero		2


//--------------------- .nv.info                  --------------------------
	.section	.nv.info,"",@"SHT_CUDA_INFO"
	.align	4


	//----- nvinfo : EIATTR_REGCOUNT
	.align		4
        /*0000*/ 	.byte	0x04, 0x2f
        /*0002*/ 	.short	(.L_1 - .L_0)
	.align		4
.L_0:
        /*0004*/ 	.word	index@(matmul_kernel_0d1d2d3d4d5d6d7c8d9c10d11c)
        /*0008*/ 	.word	0x0000009a


	//----- nvinfo : EIATTR_FRAME_SIZE
	.align		4
.L_1:
        /*000c*/ 	.byte	0x04, 0x11
        /*000e*/ 	.short	(.L_3 - .L_2)
	.align		4
.L_2:
        /*0010*/ 	.word	index@(matmul_kernel_0d1d2d3d4d5d6d7c8d9c10d11c)
        /*0014*/ 	.word	0x00000000


	//----- nvinfo : EIATTR_MIN_STACK_SIZE
	.align		4
.L_3:
        /*0018*/ 	.byte	0x04, 0x12
        /*001a*/ 	.short	(.L_5 - .L_4)
	.align		4
.L_4:
        /*001c*/ 	.word	index@(matmul_kernel_0d1d2d3d4d5d6d7c8d9c10d11c)
        /*0020*/ 	.word	0x00000000
.L_5:


//--------------------- .nv.compat                --------------------------
	.section	.nv.compat,"",@"SHT_CUDA_COMPAT_INFO"
	.align	4
        /*0000*/ 	.byte	0x02, 0x09, 0x00, 0x00, 0x02, 0x02, 0x01, 0x00, 0x02, 0x05, 0x05, 0x00, 0x03, 0x07, 0x01, 0x01
        /*0010*/ 	.byte	0x02, 0x03, 0x00, 0x00, 0x02, 0x06, 0x01, 0x00, 0x04, 0x0b, 0x08, 0x00, 0x09, 0x00, 0x00, 0x00
        /*0020*/ 	.byte	0x00, 0x00, 0x00, 0x00


//--------------------- .nv.info.matmul_kernel_0d1d2d3d4d5d6d7c8d9c10d11c --------------------------
	.section	.nv.info.matmul_kernel_0d1d2d3d4d5d6d7c8d9c10d11c,"",@"SHT_CUDA_INFO"
	.sectionflags	@""
	.align	4


	//----- nvinfo : EIATTR_CUDA_API_VERSION
	.align		4
        /*0000*/ 	.byte	0x04, 0x37
        /*0002*/ 	.short	(.L_7 - .L_6)
.L_6:
        /*0004*/ 	.word	0x00000082


	//----- nvinfo : EIATTR_KPARAM_INFO
	.align		4
.L_7:
        /*0008*/ 	.byte	0x04, 0x17
        /*000a*/ 	.short	(.L_9 - .L_8)
.L_8:
        /*000c*/ 	.word	0x00000000
        /*0010*/ 	.short	0x0008
        /*0012*/ 	.short	0x002c
        /*0014*/ 	.byte	0x00, 0xf0, 0x11, 0x00


	//----- nvinfo : EIATTR_KPARAM_INFO
	.align		4
.L_9:
        /*0018*/ 	.byte	0x04, 0x17
        /*001a*/ 	.short	(.L_11 - .L_10)
.L_10:
        /*001c*/ 	.word	0x00000000
        /*0020*/ 	.short	0x0007
        /*0022*/ 	.short	0x0028
        /*0024*/ 	.byte	0x00, 0xf0, 0x11, 0x00


	//----- nvinfo : EIATTR_KPARAM_INFO
	.align		4
.L_11:
        /*0028*/ 	.byte	0x04, 0x17
        /*002a*/ 	.short	(.L_13 - .L_12)
.L_12:
        /*002c*/ 	.word	0x00000000
        /*0030*/ 	.short	0x0006
        /*0032*/ 	.short	0x0024
        /*0034*/ 	.byte	0x00, 0xf0, 0x11, 0x00


	//----- nvinfo : EIATTR_KPARAM_INFO
	.align		4
.L_13:
        /*0038*/ 	.byte	0x04, 0x17
        /*003a*/ 	.short	(.L_15 - .L_14)
.L_14:
        /*003c*/ 	.word	0x00000000
        /*0040*/ 	.short	0x0005
        /*0042*/ 	.short	0x0020
        /*0044*/ 	.byte	0x00, 0xf0, 0x11, 0x00


	//----- nvinfo : EIATTR_KPARAM_INFO
	.align		4
.L_15:
        /*0048*/ 	.byte	0x04, 0x17
        /*004a*/ 	.short	(.L_17 - .L_16)
.L_16:
        /*004c*/ 	.word	0x00000000
        /*0050*/ 	.short	0x0004
        /*0052*/ 	.short	0x001c
        /*0054*/ 	.byte	0x00, 0xf0, 0x11, 0x00


	//----- nvinfo : EIATTR_KPARAM_INFO
	.align		4
.L_17:
        /*0058*/ 	.byte	0x04, 0x17
        /*005a*/ 	.short	(.L_19 - .L_18)
.L_18:
        /*005c*/ 	.word	0x00000000
        /*0060*/ 	.short	0x0003
        /*0062*/ 	.short	0x0018
        /*0064*/ 	.byte	0x00, 0xf0, 0x11, 0x00


	//----- nvinfo : EIATTR_KPARAM_INFO
	.align		4
.L_19:
        /*0068*/ 	.byte	0x04, 0x17
        /*006a*/ 	.short	(.L_21 - .L_20)
.L_20:
        /*006c*/ 	.word	0x00000000
        /*0070*/ 	.short	0x0002
        /*0072*/ 	.short	0x0010
        /*0074*/ 	.byte	0x00, 0xf0, 0x21, 0x00


	//----- nvinfo : EIATTR_KPARAM_INFO
	.align		4
.L_21:
        /*0078*/ 	.byte	0x04, 0x17
        /*007a*/ 	.short	(.L_23 - .L_22)
.L_22:
        /*007c*/ 	.word	0x00000000
        /*0080*/ 	.short	0x0001
        /*0082*/ 	.short	0x0008
        /*0084*/ 	.byte	0x00, 0xf0, 0x21, 0x00


	//----- nvinfo : EIATTR_KPARAM_INFO
	.align		4
.L_23:
        /*0088*/ 	.byte	0x04, 0x17
        /*008a*/ 	.short	(.L_25 - .L_24)
.L_24:
        /*008c*/ 	.word	0x00000000
        /*0090*/ 	.short	0x0000
        /*0092*/ 	.short	0x0000
        /*0094*/ 	.byte	0x00, 0xf0, 0x21, 0x00


	//----- nvinfo : EIATTR_SPARSE_MMA_MASK
	.align		4
.L_25:
        /*0098*/ 	.byte	0x03, 0x50
        /*009a*/ 	.short	0x0000


	//----- nvinfo : EIATTR_MAXREG_COUNT
	.align		4
        /*009c*/ 	.byte	0x03, 0x1b
        /*009e*/ 	.short	0x00ff


	//----- nvinfo : EIATTR_NUM_BARRIERS
	.align		4
        /*00a0*/ 	.byte	0x02, 0x4c
        /*00a2*/ 	.byte	0x01
	.zero		1


	//----- nvinfo : EIATTR_MERCURY_ISA_VERSION
	.align		4
        /*00a4*/ 	.byte	0x03, 0x5f
        /*00a6*/ 	.short	0x0101


	//----- nvinfo : EIATTR_VRC_CTA_INIT_COUNT
	.align		4
        /*00a8*/ 	.byte	0x02, 0x4a
	.zero		1
	.zero		1


	//----- nvinfo : EIATTR_EXIT_INSTR_OFFSETS
	.align		4
        /*00ac*/ 	.byte	0x04, 0x1c
        /*00ae*/ 	.short	(.L_27 - .L_26)


	//   ....[0]....
.L_26:
        /*00b0*/ 	.word	0x00002cc0


	//   ....[1]....
        /*00b4*/ 	.word	0x00002d20


	//----- nvinfo : EIATTR_MAX_THREADS
	.align		4
.L_27:
        /*00b8*/ 	.byte	0x04, 0x05
        /*00ba*/ 	.short	(.L_29 - .L_28)
.L_28:
        /*00bc*/ 	.word	0x00000080
        /*00c0*/ 	.word	0x00000001
        /*00c4*/ 	.word	0x00000001


	//----- nvinfo : EIATTR_CBANK_PARAM_SIZE
	.align		4
.L_29:
        /*00c8*/ 	.byte	0x03, 0x19
        /*00ca*/ 	.short	0x0030


	//----- nvinfo : EIATTR_PARAM_CBANK
	.align		4
        /*00cc*/ 	.byte	0x04, 0x0a
        /*00ce*/ 	.short	(.L_31 - .L_30)
	.align		4
.L_30:
        /*00d0*/ 	.word	index@(.nv.constant0.matmul_kernel_0d1d2d3d4d5d6d7c8d9c10d11c)
        /*00d4*/ 	.short	0x0380
        /*00d6*/ 	.short	0x0030


	//----- nvinfo : EIATTR_SW_WAR
	.align		4
.L_31:
        /*00d8*/ 	.byte	0x04, 0x36
        /*00da*/ 	.short	(.L_33 - .L_32)
.L_32:
        /*00dc*/ 	.word	0x00000008
.L_33:


//--------------------- .nv.callgraph             --------------------------
	.section	.nv.callgraph,"",@"SHT_CUDA_CALLGRAPH"
	.align	4
	.sectionentsize	8
	.align		4
        /*0000*/ 	.word	0x00000000
	.align		4
        /*0004*/ 	.word	0xffffffff
	.align		4
        /*0008*/ 	.word	0x00000000
	.align		4
        /*000c*/ 	.word	0xfffffffe
	.align		4
        /*0010*/ 	.word	0x00000000
	.align		4
        /*0014*/ 	.word	0xfffffffd
	.align		4
        /*0018*/ 	.word	0x00000000
	.align		4
        /*001c*/ 	.word	0xfffffffc


//--------------------- .text.matmul_kernel_0d1d2d3d4d5d6d7c8d9c10d11c --------------------------
	.section	.text.matmul_kernel_0d1d2d3d4d5d6d7c8d9c10d11c,"ax",@progbits
	.align	128
        .global         matmul_kernel_0d1d2d3d4d5d6d7c8d9c10d11c
        .type           matmul_kernel_0d1d2d3d4d5d6d7c8d9c10d11c,@function
        .size           matmul_kernel_0d1d2d3d4d5d6d7c8d9c10d11c,(.L_x_3 - matmul_kernel_0d1d2d3d4d5d6d7c8d9c10d11c)
        .other          matmul_kernel_0d1d2d3d4d5d6d7c8d9c10d11c,@"STO_CUDA_ENTRY STV_DEFAULT"
matmul_kernel_0d1d2d3d4d5d6d7c8d9c10d11c:
.text.matmul_kernel_0d1d2d3d4d5d6d7c8d9c10d11c:
[----:B------:R-:W-:Y:S01]  /*0000*/  LDC R1, c[0x0][0x37c] ;  /* 0x0000df00ff017b82 */ /* 0x000fe20000000800 */
[----:B------:R-:W1:Y:S01]  /*0010*/  LDCU.64 UR16, c[0x0][0x398] ;  /* 0x00007300ff1077ac */ /* 0x000e620008000a00 */
[----:B------:R-:W2:Y:S06]  /*0020*/  S2R R8, SR_CTAID.X ;  /* 0x0000000000087919 */ /* 0x000eac0000002500 */
[----:B------:R-:W3:Y:S01]  /*0030*/  S2UR UR8, SR_CgaCtaId ;  /* 0x00000000000879c3 */ /* 0x000ee20000008800 */
[----:B------:R-:W-:Y:S01]  /*0040*/  IMAD.MOV.U32 R16, RZ, RZ, 0x2 ;  /* 0x00000002ff107424 */ /* 0x000fe200078e00ff */
[----:B------:R-:W4:Y:S01]  /*0050*/  LDCU.64 UR10, c[0x0][0x3a0] ;  /* 0x00007400ff0a77ac */ /* 0x000f220008000a00 */
[----:B------:R-:W5:Y:S01]  /*0060*/  S2R R128, SR_TID.X ;  /* 0x0000000000807919 */ /* 0x000f620000002100 */
[----:B------:R-:W-:Y:S01]  /*0070*/  IMAD.MOV.U32 R22, RZ, RZ, 0x2 ;  /* 0x00000002ff167424 */ /* 0x000fe200078e00ff */
[----:B------:R-:W-:Y:S01]  /*0080*/  CS2R R88, SRZ ;  /* 0x0000000000587805 */ /* 0x000fe2000001ff00 */
[----:B------:R-:W3:Y:S01]  /*0090*/  LDCU.128 UR12, c[0x0][0x380] ;  /* 0x00007000ff0c77ac */ /* 0x000ee20008000c00 */
[----:B------:R-:W-:-:S02]  /*00a0*/  CS2R R90, SRZ ;  /* 0x00000000005a7805 */ /* 0x000fc4000001ff00 */
[----:B------:R-:W-:Y:S02]  /*00b0*/  CS2R R84, SRZ ;  /* 0x0000000000547805 */ /* 0x000fe4000001ff00 */
[----:B------:R-:W-:Y:S01]  /*00c0*/  CS2R R86, SRZ ;  /* 0x0000000000567805 */ /* 0x000fe2000001ff00 */
[----:B------:R-:W3:Y:S01]  /*00d0*/  LDCU.64 UR18, c[0x0][0x358] ;  /* 0x00006b00ff1277ac */ /* 0x000ee20008000a00 */
[----:B------:R-:W-:Y:S02]  /*00e0*/  CS2R R80, SRZ ;  /* 0x0000000000507805 */ /* 0x000fe4000001ff00 */
[----:B------:R-:W-:Y:S02]  /*00f0*/  CS2R R82, SRZ ;  /* 0x0000000000527805 */ /* 0x000fe4000001ff00 */
[----:B------:R-:W-:Y:S02]  /*0100*/  CS2R R76, SRZ ;  /* 0x00000000004c7805 */ /* 0x000fe4000001ff00 */
[----:B------:R-:W-:-:S02]  /*0110*/  CS2R R78, SRZ ;  /* 0x00000000004e7805 */ /* 0x000fc4000001ff00 */
[----:B------:R-:W-:Y:S01]  /*0120*/  CS2R R72, SRZ ;  /* 0x0000000000487805 */ /* 0x000fe2000001ff00 */
[----:B-1----:R-:W-:Y:S01]  /*0130*/  UIADD3 UR4, UPT, UPT, UR17, 0x7f, URZ ;  /* 0x0000007f11047890 */ /* 0x002fe2000fffe0ff */
[----:B------:R-:W-:Y:S02]  /*0140*/  IABS R17, UR16 ;  /* 0x0000001000117c13 */ /* 0x000fe40008000000 */
[----:B------:R-:W-:Y:S02]  /*0150*/  CS2R R74, SRZ ;  /* 0x00000000004a7805 */ /* 0x000fe4000001ff00 */
[----:B------:R-:W-:Y:S01]  /*0160*/  IABS R19, UR17 ;  /* 0x0000001100137c13 */ /* 0x000fe20008000000 */
[----:B------:R-:W-:Y:S01]  /*0170*/  USHF.R.S32.HI UR5, URZ, 0x1f, UR4 ;  /* 0x0000001fff057899 */ /* 0x000fe20008011404 */
[----:B------:R-:W-:Y:S01]  /*0180*/  CS2R R68, SRZ ;  /* 0x0000000000447805 */ /* 0x000fe2000001ff00 */
[----:B----4-:R-:W-:Y:S01]  /*0190*/  UIADD3 UR9, UPT, UPT, UR10, -0x40, URZ ;  /* 0xffffffc00a097890 */ /* 0x010fe2000fffe0ff */
[----:B------:R-:W-:Y:S01]  /*01a0*/  CS2R R70, SRZ ;  /* 0x0000000000467805 */ /* 0x000fe2000001ff00 */
[----:B------:R-:W-:Y:S01]  /*01b0*/  ULEA.HI UR5, UR5, UR4, URZ, 0x7 ;  /* 0x0000000405057291 */ /* 0x000fe2000f8f38ff */
[----:B------:R-:W-:Y:S01]  /*01c0*/  CS2R R64, SRZ ;  /* 0x0000000000407805 */ /* 0x000fe2000001ff00 */
[----:B------:R-:W-:Y:S01]  /*01d0*/  UIADD3 UR4, UPT, UPT, UR16, 0x3f, URZ ;  /* 0x0000003f10047890 */ /* 0x000fe2000fffe0ff */
[----:B------:R-:W-:Y:S01]  /*01e0*/  CS2R R66, SRZ ;  /* 0x0000000000427805 */ /* 0x000fe2000001ff00 */
[----:B------:R-:W-:Y:S01]  /*01f0*/  USHF.R.S32.HI UR5, URZ, 0x7, UR5 ;  /* 0x00000007ff057899 */ /* 0x000fe20008011405 */
[----:B------:R-:W-:-:S02]  /*0200*/  CS2R R60, SRZ ;  /* 0x00000000003c7805 */ /* 0x000fc4000001ff00 */
[----:B------:R-:W-:Y:S02]  /*0210*/  CS2R R62, SRZ ;  /* 0x00000000003e7805 */ /* 0x000fe4000001ff00 */
[----:B--2---:R-:W-:Y:S01]  /*0220*/  IABS R9, R8 ;  /* 0x0000000800097213 */ /* 0x004fe20000000000 */
[----:B------:R-:W-:Y:S01]  /*0230*/  USHF.L.U32 UR6, UR5, 0x3, URZ ;  /* 0x0000000305067899 */ /* 0x000fe200080006ff */
[----:B------:R-:W-:Y:S02]  /*0240*/  ISETP.GE.AND P2, PT, R8, RZ, PT ;  /* 0x000000ff0800720c */ /* 0x000fe40003f46270 */
[----:B------:R-:W-:Y:S02]  /*0250*/  CS2R R56, SRZ ;  /* 0x0000000000387805 */ /* 0x000fe4000001ff00 */
[--C-:B-----5:R-:W-:Y:S01]  /*0260*/  SHF.R.U32.HI R147, RZ, 0x4, R128.reuse ;  /* 0x00000004ff937819 */ /* 0x120fe20000011680 */
[----:B------:R-:W-:Y:S01]  /*0270*/  UISETP.NE.AND UP0, UPT, UR6, URZ, UPT ;  /* 0x000000ff0600728c */ /* 0x000fe2000bf05270 */
[----:B------:R-:W-:Y:S01]  /*0280*/  SHF.R.U32.HI R137, RZ, 0x6, R128 ;  /* 0x00000006ff897819 */ /* 0x000fe20000011680 */
[----:B------:R-:W-:Y:S01]  /*0290*/  IMAD.U32 R4, RZ, RZ, UR6 ;  /* 0x00000006ff047e24 */ /* 0x000fe2000f8e00ff */
[----:B------:R-:W-:-:S02]  /*02a0*/  SGXT.U32 R147, R147, 0x1 ;  /* 0x000000019393781a */ /* 0x000fc40000000000 */
[----:B------:R-:W-:Y:S02]  /*02b0*/  CS2R R58, SRZ ;  /* 0x00000000003a7805 */ /* 0x000fe4000001ff00 */
[----:B------:R-:W-:Y:S02]  /*02c0*/  SGXT.U32 R137, R137, 0x1 ;  /* 0x000000018989781a */ /* 0x000fe40000000000 */
[----:B------:R-:W-:Y:S02]  /*02d0*/  CS2R R52, SRZ ;  /* 0x0000000000347805 */ /* 0x000fe4000001ff00 */
[-C--:B------:R-:W-:Y:S02]  /*02e0*/  IABS R5, R4.reuse ;  /* 0x0000000400057213 */ /* 0x080fe40000000000 */
[----:B------:R-:W-:Y:S02]  /*02f0*/  CS2R R54, SRZ ;  /* 0x0000000000367805 */ /* 0x000fe4000001ff00 */
[----:B------:R-:W-:-:S02]  /*0300*/  IABS R4, R4 ;  /* 0x0000000400047213 */ /* 0x000fc40000000000 */
[----:B------:R-:W-:Y:S01]  /*0310*/  CS2R R48, SRZ ;  /* 0x0000000000307805 */ /* 0x000fe2000001ff00 */
[----:B------:R-:W1:Y:S01]  /*0320*/  I2F.RP R0, R5 ;  /* 0x0000000500007306 */ /* 0x000e620000209400 */
[----:B------:R-:W-:Y:S02]  /*0330*/  SHF.R.U32.HI R140, RZ, 0x1, R128 ;  /* 0x00000001ff8c7819 */ /* 0x000fe40000011680 */
[----:B------:R-:W-:Y:S02]  /*0340*/  CS2R R50, SRZ ;  /* 0x0000000000327805 */ /* 0x000fe4000001ff00 */
[----:B------:R-:W-:Y:S02]  /*0350*/  LOP3.LUT R146, R128, 0x3, RZ, 0xc0, !PT ;  /* 0x0000000380927812 */ /* 0x000fe400078ec0ff */
[----:B------:R-:W-:Y:S02]  /*0360*/  CS2R R44, SRZ ;  /* 0x00000000002c7805 */ /* 0x000fe4000001ff00 */
[----:B------:R-:W-:-:S02]  /*0370*/  SGXT.U32 R140, R140, 0x2 ;  /* 0x000000028c8c781a */ /* 0x000fc40000000000 */
[----:B------:R-:W-:Y:S02]  /*0380*/  CS2R R46, SRZ ;  /* 0x00000000002e7805 */ /* 0x000fe4000001ff00 */
[----:B------:R-:W-:Y:S02]  /*0390*/  LOP3.LUT R139, R128, 0xf, RZ, 0xc0, !PT ;  /* 0x0000000f808b7812 */ /* 0x000fe400078ec0ff */
[----:B------:R-:W-:Y:S02]  /*03a0*/  CS2R R40, SRZ ;  /* 0x0000000000287805 */ /* 0x000fe4000001ff00 */
[----:B------:R-:W-:Y:S02]  /*03b0*/  CS2R R42, SRZ ;  /* 0x00000000002a7805 */ /* 0x000fe4000001ff00 */
[----:B------:R-:W-:Y:S02]  /*03c0*/  CS2R R92, SRZ ;  /* 0x00000000005c7805 */ /* 0x000fe4000001ff00 */
[----:B------:R-:W-:Y:S01]  /*03d0*/  CS2R R94, SRZ ;  /* 0x00000000005e7805 */ /* 0x000fe2000001ff00 */
[----:B------:R-:W-:Y:S01]  /*03e0*/  IMAD.SHL.U32 R130, R139, 0x80, RZ ;  /* 0x000000808b827824 */ /* 0x000fe200078e00ff */
[----:B------:R-:W-:-:S02]  /*03f0*/  CS2R R96, SRZ ;  /* 0x0000000000607805 */ /* 0x000fc4000001ff00 */
[----:B------:R-:W-:Y:S01]  /*0400*/  CS2R R98, SRZ ;  /* 0x0000000000627805 */ /* 0x000fe2000001ff00 */
[----:B-1----:R-:W1:Y:S01]  /*0410*/  MUFU.RCP R0, R0 ;  /* 0x0000000000007308 */ /* 0x002e620000001000 */
[----:B------:R-:W-:Y:S02]  /*0420*/  CS2R R28, SRZ ;  /* 0x00000000001c7805 */ /* 0x000fe4000001ff00 */
[----:B------:R-:W-:Y:S01]  /*0430*/  CS2R R30, SRZ ;  /* 0x00000000001e7805 */ /* 0x000fe2000001ff00 */
[----:B-1----:R-:W-:Y:S02]  /*0440*/  VIADD R2, R0, 0xffffffe ;  /* 0x0ffffffe00027836 */ /* 0x002fe40000000000 */
[----:B------:R-:W-:Y:S02]  /*0450*/  IMAD.MOV R0, RZ, RZ, -R4 ;  /* 0x000000ffff007224 */ /* 0x000fe400078e0a04 */
[----:B------:R1:W2:Y:S02]  /*0460*/  F2I.FTZ.U32.TRUNC.NTZ R3, R2 ;  /* 0x0000000200037305 */ /* 0x0002a4000021f000 */
[----:B-1----:R-:W-:-:S02]  /*0470*/  IMAD.MOV.U32 R2, RZ, RZ, RZ ;  /* 0x000000ffff027224 */ /* 0x002fc400078e00ff */
[----:B--2---:R-:W-:-:S04]  /*0480*/  IMAD.MOV R6, RZ, RZ, -R3 ;  /* 0x000000ffff067224 */ /* 0x004fc800078e0a03 */
[----:B------:R-:W-:-:S04]  /*0490*/  IMAD R7, R6, R5, RZ ;  /* 0x0000000506077224 */ /* 0x000fc800078e02ff */
[----:B------:R-:W-:Y:S02]  /*04a0*/  IMAD.HI.U32 R3, R3, R7, R2 ;  /* 0x0000000703037227 */ /* 0x000fe400078e0002 */
[----:B------:R-:W1:Y:S04]  /*04b0*/  I2F.RP R7, R19 ;  /* 0x0000001300077306 */ /* 0x000e680000209400 */
[----:B------:R-:W-:-:S05]  /*04c0*/  IMAD.HI.U32 R3, R3, R9, RZ ;  /* 0x0000000903037227 */ /* 0x000fca00078e00ff */
[----:B------:R-:W-:Y:S01]  /*04d0*/  R2UR UR5, R3 ;  /* 0x00000000030572ca */ /* 0x000fe200000e0000 */
[----:B-1----:R-:W1:-:S12]  /*04e0*/  MUFU.RCP R7, R7 ;  /* 0x0000000700077308 */ /* 0x002e580000001000 */
[----:B------:R-:W-:Y:S02]  /*04f0*/  IMAD R0, R0, UR5, R9 ;  /* 0x0000000500007c24 */ /* 0x000fe4000f8e0209 */
[----:B------:R-:W-:-:S03]  /*0500*/  IMAD.U32 R2, RZ, RZ, UR5 ;  /* 0x00000005ff027e24 */ /* 0x000fc6000f8e00ff */
[----:B------:R-:W-:Y:S01]  /*0510*/  ISETP.GT.U32.AND P0, PT, R5, R0, PT ;  /* 0x000000000500720c */ /* 0x000fe20003f04070 */
[----:B-1----:R-:W-:-:S12]  /*0520*/  VIADD R7, R7, 0xffffffe ;  /* 0x0ffffffe07077836 */ /* 0x002fd80000000000 */
[----:B------:R-:W-:Y:S02]  /*0530*/  @!P0 VIADD R2, R2, 0x1 ;  /* 0x0000000102028836 */ /* 0x000fe40000000000 */
[----:B------:R-:W-:-:S03]  /*0540*/  @!P0 IMAD.IADD R0, R0, 0x1, -R5 ;  /* 0x0000000100008824 */ /* 0x000fc600078e0a05 */
[----:B------:R-:W-:Y:S02]  /*0550*/  @!P0 R2UR UR5, R2 ;  /* 0x00000000020582ca */ /* 0x000fe400000e0000 */
[----:B------:R-:W-:Y:S02]  /*0560*/  ISETP.GE.U32.AND P0, PT, R0, R5, PT ;  /* 0x000000050000720c */ /* 0x000fe40003f06070 */
[----:B------:R-:W-:Y:S01]  /*0570*/  LOP3.LUT R2, R8, UR6, RZ, 0x3c, !PT ;  /* 0x0000000608027c12 */ /* 0x000fe2000f8e3cff */
[----:B------:R-:W1:Y:S03]  /*0580*/  I2F.RP R5, R17 ;  /* 0x0000001100057306 */ /* 0x000e660000209400 */
[----:B------:R-:W-:-:S05]  /*0590*/  ISETP.GE.AND P1, PT, R2, RZ, PT ;  /* 0x000000ff0200720c */ /* 0x000fca0003f26270 */
[----:B------:R-:W-:-:S04]  /*05a0*/  IMAD.U32 R0, RZ, RZ, UR5 ;  /* 0x00000005ff007e24 */ /* 0x000fc8000f8e00ff */
[----:B------:R-:W-:Y:S01]  /*05b0*/  @P0 VIADD R0, R0, 0x1 ;  /* 0x0000000100000836 */ /* 0x000fe20000000000 */
[----:B-1----:R-:W-:Y:S03]  /*05c0*/  MUFU.RCP R5, R5 ;  /* 0x0000000500057308 */ /* 0x002fe60000001000 */
[----:B------:R-:W-:Y:S01]  /*05d0*/  VOTEU.ANY UP1, P1 ;  /* 0x0000000000ff7886 */ /* 0x000fe20000820100 */
[----:B------:R-:W-:-:S13]  /*05e0*/  @P0 R2UR UR5, R0 ;  /* 0x00000000000502ca */ /* 0x000fda00000e0000 */
[----:B------:R-:W-:Y:S01]  /*05f0*/  UMOV UR7, UR5 ;  /* 0x0000000500077c82 */ /* 0x000fe20008000000 */
[----:B------:R-:W-:Y:S02]  /*0600*/  USHF.R.S32.HI UR5, URZ, 0x1f, UR4 ;  /* 0x0000001fff057899 */ /* 0x000fe40008011404 */
[----:B------:R-:W-:Y:S02]  /*0610*/  @!UP1 UIADD3 UR7, UPT, UPT, -UR7, URZ, URZ ;  /* 0x000000ff07079290 */ /* 0x000fe4000fffe1ff */
[----:B------:R-:W-:Y:S02]  /*0620*/  @!UP0 ULOP3.LUT UR7, URZ, UR6, URZ, 0x33, !UPT ;  /* 0x00000006ff078292 */ /* 0x000fe4000f8e33ff */
[----:B------:R-:W-:Y:S02]  /*0630*/  ULEA.HI UR5, UR5, UR4, URZ, 0x6 ;  /* 0x0000000405057291 */ /* 0x000fe4000f8f30ff */
[----:B------:R-:W-:Y:S02]  /*0640*/  USHF.L.U32 UR4, UR7, 0x3, URZ ;  /* 0x0000000307047899 */ /* 0x000fe400080006ff */
[----:B------:R-:W-:-:S02]  /*0650*/  IMAD R13, RZ, RZ, -UR7 ;  /* 0x80000007ff0d7e24 */ /* 0x000fc4000f8e02ff */
[----:B------:R-:W-:Y:S02]  /*0660*/  ULEA.HI.SX32 UR5, UR5, -UR4, 0x1a ;  /* 0x8000000405057291 */ /* 0x000fe4000f8fd2ff */
[----:B------:R-:W-:Y:S01]  /*0670*/  IMAD R4, R13, UR6, R8 ;  /* 0x000000060d047c24 */ /* 0x000fe2000f8e0208 */
[----:B------:R-:W-:Y:S02]  /*0680*/  UIADD3 UR6, UPT, UPT, UR10, 0x1f, URZ ;  /* 0x0000001f0a067890 */ /* 0x000fe4000fffe0ff */
[----:B------:R-:W-:Y:S02]  /*0690*/  UISETP.LT.AND UP0, UPT, UR5, 0x8, UPT ;  /* 0x000000080500788c */ /* 0x000fe4000bf01270 */
[----:B------:R-:W-:Y:S01]  /*06a0*/  IABS R15, R4 ;  /* 0x00000004000f7213 */ /* 0x000fe20000000000 */
[----:B------:R-:W-:Y:S02]  /*06b0*/  UISETP.GT.AND UP1, UPT, UR6, 0x3f, UPT ;  /* 0x0000003f0600788c */ /* 0x000fe4000bf24270 */
[----:B------:R-:W-:-:S02]  /*06c0*/  USEL UR5, UR5, 0x8, UP0 ;  /* 0x0000000805057887 */ /* 0x000fc40008000000 */
[----:B------:R-:W-:Y:S02]  /*06d0*/  USEL UR7, URZ, 0x10, !UP1 ;  /* 0x00000010ff077887 */ /* 0x000fe4000c800000 */
[----:B------:R-:W-:Y:S02]  /*06e0*/  UISETP.GT.AND UP0, UPT, UR6, 0x1f, UPT ;  /* 0x0000001f0600788c */ /* 0x000fe4000bf04270 */
[----:B------:R-:W-:Y:S01]  /*06f0*/  IMAD.U32 R6, RZ, RZ, UR5 ;  /* 0x00000005ff067e24 */ /* 0x000fe2000f8e00ff */
[----:B------:R-:W-:Y:S01]  /*0700*/  LOP3.LUT R4, R4, UR5, RZ, 0x3c, !PT ;  /* 0x0000000504047c12 */ /* 0x000fe2000f8e3cff */
[----:B------:R-:W-:-:S03]  /*0710*/  IMAD.U32 R20, RZ, RZ, UR7 ;  /* 0x00000007ff147e24 */ /* 0x000fc6000f8e00ff */
[-C--:B------:R-:W-:Y:S02]  /*0720*/  IABS R11, R6.reuse ;  /* 0x00000006000b7213 */ /* 0x080fe40000000000 */
[----:B------:R-:W-:Y:S01]  /*0730*/  IABS R6, R6 ;  /* 0x0000000600067213 */ /* 0x000fe20000000000 */
[----:B------:R-:W1:Y:S01]  /*0740*/  LDCU UR7, c[0x0][0x3a8] ;  /* 0x00007500ff0777ac */ /* 0x000e620008000800 */
[----:B------:R-:W2:Y:S01]  /*0750*/  I2F.RP R0, R11 ;  /* 0x0000000b00007306 */ /* 0x000ea20000209400 */
[----:B------:R-:W-:-:S07]  /*0760*/  ISETP.GE.AND P4, PT, R4, RZ, PT ;  /* 0x000000ff0400720c */ /* 0x000fce0003f86270 */
[----:B--2---:R-:W2:Y:S01]  /*0770*/  MUFU.RCP R0, R0 ;  /* 0x0000000000007308 */ /* 0x004ea20000001000 */
[----:B-1----:R-:W-:Y:S02]  /*0780*/  IMAD.U32 R14, RZ, RZ, UR7 ;  /* 0x00000007ff0e7e24 */ /* 0x002fe4000f8e00ff */
[----:B--2---:R-:W-:-:S05]  /*0790*/  VIADD R2, R0, 0xffffffe ;  /* 0x0ffffffe00027836 */ /* 0x004fca0000000000 */
[----:B------:R1:W2:Y:S02]  /*07a0*/  F2I.FTZ.U32.TRUNC.NTZ R3, R2 ;  /* 0x0000000200037305 */ /* 0x0002a4000021f000 */
[----:B-1----:R-:W-:Y:S02]  /*07b0*/  IMAD.MOV.U32 R2, RZ, RZ, RZ ;  /* 0x000000ffff027224 */ /* 0x002fe400078e00ff */
[----:B--2---:R-:W-:-:S04]  /*07c0*/  IMAD.MOV R0, RZ, RZ, -R3 ;  /* 0x000000ffff007224 */ /* 0x004fc800078e0a03 */
[----:B------:R-:W-:-:S04]  /*07d0*/  IMAD R13, R0, R11, RZ ;  /* 0x0000000b000d7224 */ /* 0x000fc800078e02ff */
[----:B------:R-:W-:-:S04]  /*07e0*/  IMAD.HI.U32 R2, R3, R13, R2 ;  /* 0x0000000d03027227 */ /* 0x000fc800078e0002 */
[----:B------:R-:W-:Y:S02]  /*07f0*/  IMAD.MOV R13, RZ, RZ, -R6 ;  /* 0x000000ffff0d7224 */ /* 0x000fe400078e0a06 */
[----:B------:R-:W-:-:S04]  /*0800*/  IMAD.HI.U32 R0, R2, R9, RZ ;  /* 0x0000000902007227 */ /* 0x000fc800078e00ff */
[----:B------:R-:W-:-:S04]  /*0810*/  IMAD.HI.U32 R6, R2, R15, RZ ;  /* 0x0000000f02067227 */ /* 0x000fc800078e00ff */
[-C--:B------:R-:W-:Y:S02]  /*0820*/  IMAD R0, R0, R13.reuse, R9 ;  /* 0x0000000d00007224 */ /* 0x080fe400078e0209 */
[----:B------:R-:W-:Y:S02]  /*0830*/  IMAD R2, R6, R13, R15 ;  /* 0x0000000d06027224 */ /* 0x000fe400078e020f */
[----:B------:R-:W-:Y:S01]  /*0840*/  VIADD R3, R5, 0xffffffe ;  /* 0x0ffffffe05037836 */ /* 0x000fe20000000000 */
[C---:B------:R-:W-:Y:S01]  /*0850*/  ISETP.GT.U32.AND P0, PT, R11.reuse, R0, PT ;  /* 0x000000000b00720c */ /* 0x040fe20003f04070 */
[----:B------:R-:W1:Y:S01]  /*0860*/  F2I.FTZ.U32.TRUNC.NTZ R5, R7 ;  /* 0x0000000700057305 */ /* 0x000e62000021f000 */
[----:B------:R-:W-:-:S07]  /*0870*/  ISETP.GT.U32.AND P3, PT, R11, R2, PT ;  /* 0x000000020b00720c */ /* 0x000fce0003f64070 */
[----:B------:R-:W2:Y:S04]  /*0880*/  F2I.FTZ.U32.TRUNC.NTZ R3, R3 ;  /* 0x0000000300037305 */ /* 0x000ea8000021f000 */
[--C-:B------:R-:W-:Y:S02]  /*0890*/  @!P0 IMAD.IADD R0, R0, 0x1, -R11.reuse ;  /* 0x0000000100008824 */ /* 0x100fe400078e0a0b */
[----:B------:R-:W-:Y:S02]  /*08a0*/  @!P3 IMAD.IADD R2, R2, 0x1, -R11 ;  /* 0x000000010202b824 */ /* 0x000fe400078e0a0b */
[----:B-1----:R-:W-:Y:S01]  /*08b0*/  IMAD.MOV R7, RZ, RZ, -R5 ;  /* 0x000000ffff077224 */ /* 0x002fe200078e0a05 */
[----:B------:R-:W-:Y:S01]  /*08c0*/  ISETP.GT.U32.AND P1, PT, R11, R0, PT ;  /* 0x000000000b00720c */ /* 0x000fe20003f24070 */
[----:B------:R-:W-:Y:S01]  /*08d0*/  @!P3 VIADD R6, R6, 0x1 ;  /* 0x000000010606b836 */ /* 0x000fe20000000000 */
[----:B------:R-:W-:Y:S01]  /*08e0*/  ISETP.GE.U32.AND P0, PT, R2, R11, PT ;  /* 0x0000000b0200720c */ /* 0x000fe20003f06070 */
[----:B------:R-:W-:-:S02]  /*08f0*/  IMAD.SHL.U32 R2, R147, 0x2, RZ ;  /* 0x0000000293027824 */ /* 0x000fc400078e00ff */
[----:B------:R-:W-:Y:S02]  /*0900*/  IMAD.MOV.U32 R4, RZ, RZ, R7 ;  /* 0x000000ffff047224 */ /* 0x000fe400078e0007 */
[----:B--2---:R-:W-:Y:S01]  /*0910*/  IMAD.MOV R8, RZ, RZ, -R3 ;  /* 0x000000ffff087224 */ /* 0x004fe200078e0a03 */
[----:B------:R-:W-:Y:S01]  /*0920*/  LOP3.LUT R137, R2, R137, RZ, 0xfc, !PT ;  /* 0x0000008902897212 */ /* 0x000fe200078efcff */
[----:B------:R-:W-:Y:S02]  /*0930*/  IMAD.MOV.U32 R2, RZ, RZ, RZ ;  /* 0x000000ffff027224 */ /* 0x000fe400078e00ff */
[----:B------:R-:W-:Y:S01]  /*0940*/  IMAD R7, R8, R17, RZ ;  /* 0x0000001108077224 */ /* 0x000fe200078e02ff */
[--C-:B------:R-:W-:Y:S01]  /*0950*/  SHF.R.U32.HI R8, RZ, 0x6, R128.reuse ;  /* 0x00000006ff087819 */ /* 0x100fe20000011680 */
[----:B------:R-:W-:Y:S01]  /*0960*/  @!P1 IMAD.IADD R0, R0, 0x1, -R11 ;  /* 0x0000000100009824 */ /* 0x000fe200078e0a0b */
[----:B------:R-:W-:Y:S01]  /*0970*/  LOP3.LUT R135, R137, 0x7, R128, 0x78, !PT ;  /* 0x0000000789877812 */ /* 0x000fe200078e7880 */
[----:B------:R-:W-:Y:S01]  /*0980*/  @P0 VIADD R6, R6, 0x1 ;  /* 0x0000000106060836 */ /* 0x000fe20000000000 */
[----:B------:R-:W-:Y:S01]  /*0990*/  ISETP.NE.AND P0, PT, RZ, UR5, PT ;  /* 0x00000005ff007c0c */ /* 0x000fe2000bf05270 */
[----:B------:R-:W-:Y:S01]  /*09a0*/  IMAD.HI.U32 R7, R3, R7, R2 ;  /* 0x0000000703077227 */ /* 0x000fe200078e0002 */
[----:B------:R-:W-:Y:S01]  /*09b0*/  LOP3.LUT R3, RZ, UR5, RZ, 0x33, !PT ;  /* 0x00000005ff037c12 */ /* 0x000fe2000f8e33ff */
[----:B------:R-:W-:-:S02]  /*09c0*/  UIADD3 UR5, UPT, UPT, UR10, -0x20, URZ ;  /* 0xffffffe00a057890 */ /* 0x000fc4000fffe0ff */
[----:B------:R-:W-:Y:S02]  /*09d0*/  @!P2 IMAD.MOV R0, RZ, RZ, -R0 ;  /* 0x000000ffff00a224 */ /* 0x000fe400078e0a00 */
[----:B------:R-:W-:Y:S02]  /*09e0*/  IMAD R9, R4, R19, RZ ;  /* 0x0000001304097224 */ /* 0x000fe400078e02ff */
[----:B------:R-:W-:Y:S01]  /*09f0*/  @!P4 IMAD.MOV R6, RZ, RZ, -R6 ;  /* 0x000000ffff06c224 */ /* 0x000fe200078e0a06 */
[C---:B------:R-:W-:Y:S01]  /*0a00*/  SEL R2, R3.reuse, R0, !P0 ;  /* 0x0000000003027207 */ /* 0x040fe20004000000 */
[----:B------:R-:W-:Y:S01]  /*0a10*/  IMAD.MOV.U32 R4, RZ, RZ, RZ ;  /* 0x000000ffff047224 */ /* 0x000fe200078e00ff */
[----:B------:R-:W-:Y:S01]  /*0a20*/  SHF.R.U32.HI R0, RZ, 0x2, R128 ;  /* 0x00000002ff007819 */ /* 0x000fe20000011680 */
[----:B------:R-:W-:Y:S01]  /*0a30*/  IMAD.SHL.U32 R8, R8, 0x8, RZ ;  /* 0x0000000808087824 */ /* 0x000fe200078e00ff */
[----:B------:R-:W-:Y:S01]  /*0a40*/  SEL R121, R3, R6, !P0 ;  /* 0x0000000603797207 */ /* 0x000fe20004000000 */
[----:B------:R-:W-:Y:S01]  /*0a50*/  IMAD.HI.U32 R4, R5, R9, R4 ;  /* 0x0000000905047227 */ /* 0x000fe200078e0004 */
[----:B------:R-:W-:-:S02]  /*0a60*/  SHF.R.U32.HI R3, RZ, 0x2, R128 ;  /* 0x00000002ff037819 */ /* 0x000fc40000011680 */
[----:B------:R-:W-:Y:S01]  /*0a70*/  SGXT.U32 R0, R0, 0x3 ;  /* 0x000000030000781a */ /* 0x000fe20000000000 */
[----:B------:R-:W-:Y:S01]  /*0a80*/  IMAD.SHL.U32 R5, R128, 0x8, RZ ;  /* 0x0000000880057824 */ /* 0x000fe200078e00ff */
[--C-:B------:R-:W-:Y:S01]  /*0a90*/  SHF.R.U32.HI R6, RZ, 0x1, R128.reuse ;  /* 0x00000001ff067819 */ /* 0x100fe20000011680 */
[----:B------:R-:W-:Y:S01]  /*0aa0*/  VIADD R122, R2, UR4 ;  /* 0x00000004027a7c36 */ /* 0x000fe20008000000 */
[----:B------:R-:W-:Y:S01]  /*0ab0*/  LOP3.LUT R3, R0, 0x38, R3, 0xf8, !PT ;  /* 0x0000003800037812 */ /* 0x000fe200078ef803 */
[----:B------:R-:W-:Y:S01]  /*0ac0*/  USEL UR4, URZ, 0x10, !UP0 ;  /* 0x00000010ff047887 */ /* 0x000fe2000c000000 */
[C---:B------:R-:W-:Y:S01]  /*0ad0*/  LOP3.LUT R2, R5.reuse, 0x18, R128, 0x48, !PT ;  /* 0x0000001805027812 */ /* 0x040fe200078e4880 */
[----:B------:R-:W-:Y:S01]  /*0ae0*/  IMAD.SHL.U32 R122, R122, 0x40, RZ ;  /* 0x000000407a7a7824 */ /* 0x000fe200078e00ff */
[----:B------:R-:W-:Y:S01]  /*0af0*/  LOP3.LUT R9, R6, 0x10, RZ, 0xc0, !PT ;  /* 0x0000001006097812 */ /* 0x000fe200078ec0ff */
[----:B------:R-:W-:Y:S01]  /*0b00*/  UISETP.GT.AND UP0, UPT, UR6, 0x5f, UPT ;  /* 0x0000005f0600788c */ /* 0x000fe2000bf04270 */
[----:B------:R-:W-:Y:S01]  /*0b10*/  LOP3.LUT R148, R5, 0x78, RZ, 0xc0, !PT ;  /* 0x0000007805947812 */ /* 0x000fe200078ec0ff */
[----:B------:R-:W-:Y:S01]  /*0b20*/  IMAD R141, R3, 0x20, R2 ;  /* 0x00000020038d7824 */ /* 0x000fe200078e0202 */
[----:B------:R-:W-:Y:S01]  /*0b30*/  LOP3.LUT R3, R122, R3, RZ, 0xfc, !PT ;  /* 0x000000037a037212 */ /* 0x000fe200078efcff */
[----:B------:R-:W-:Y:S01]  /*0b40*/  IMAD.U32 R12, RZ, RZ, UR4 ;  /* 0x00000004ff0c7e24 */ /* 0x000fe2000f8e00ff */
[----:B------:R-:W-:Y:S01]  /*0b50*/  LOP3.LUT R129, R9, R0, RZ, 0xfc, !PT ;  /* 0x0000000009817212 */ /* 0x000fe200078efcff */
[----:B------:R-:W-:Y:S01]  /*0b60*/  IMAD R121, R121, 0x80, R148 ;  /* 0x0000008079797824 */ /* 0x000fe200078e0294 */
[----:B------:R-:W-:Y:S01]  /*0b70*/  LOP3.LUT R0, R147, R140, RZ, 0x3c, !PT ;  /* 0x0000008c93007212 */ /* 0x000fe200078e3cff */
[----:B------:R-:W-:Y:S01]  /*0b80*/  VIADD R13, R3, 0x20 ;  /* 0x00000020030d7836 */ /* 0x000fe20000000000 */
[----:B------:R-:W-:Y:S01]  /*0b90*/  IABS R10, R3 ;  /* 0x00000003000a7213 */ /* 0x000fe20000000000 */
[----:B------:R-:W-:Y:S01]  /*0ba0*/  USEL UR4, URZ, 0x10, !UP0 ;  /* 0x00000010ff047887 */ /* 0x000fe2000c000000 */
[----:B------:R-:W-:Y:S01]  /*0bb0*/  LOP3.LUT R138, R9, 0xf, R128, 0xf8, !PT ;  /* 0x0000000f098a7812 */ /* 0x000fe200078ef880 */
[----:B------:R-:W-:Y:S01]  /*0bc0*/  IMAD.SHL.U32 R9, R0, 0x8, RZ ;  /* 0x0000000800097824 */ /* 0x000fe200078e00ff */
[----:B------:R-:W-:Y:S01]  /*0bd0*/  IABS R6, R121 ;  /* 0x0000007900067213 */ /* 0x000fe20000000000 */
[----:B------:R-:W-:Y:S01]  /*0be0*/  IMAD.HI.U32 R0, R7, R10, RZ ;  /* 0x0000000a07007227 */ /* 0x000fe200078e00ff */
[----:B------:R-:W-:Y:S01]  /*0bf0*/  IABS R2, R13 ;  /* 0x0000000d00027213 */ /* 0x000fe20000000000 */
[----:B------:R-:W-:Y:S01]  /*0c00*/  UISETP.GE.AND UP0, UPT, UR6, 0x20, UPT ;  /* 0x000000200600788c */ /* 0x000fe2000bf06270 */
[----:B------:R-:W-:Y:S01]  /*0c10*/  LOP3.LUT R11, R8, 0x78, RZ, 0xc0, !PT ;  /* 0x00000078080b7812 */ /* 0x000fe200078ec0ff */
[----:B------:R-:W-:-:S04]  /*0c20*/  IMAD.HI.U32 R4, R4, R6, RZ ;  /* 0x0000000604047227 */ /* 0x000fc800078e00ff */
[----:B------:R-:W-:Y:S02]  /*0c30*/  IMAD.MOV R0, RZ, RZ, -R0 ;  /* 0x000000ffff007224 */ /* 0x000fe400078e0a00 */
[----:B------:R-:W-:Y:S02]  /*0c40*/  IMAD.MOV.U32 R8, RZ, RZ, R2 ;  /* 0x000000ffff087224 */ /* 0x000fe400078e0002 */
[----:B------:R-:W-:Y:S02]  /*0c50*/  IMAD.MOV R4, RZ, RZ, -R4 ;  /* 0x000000ffff047224 */ /* 0x000fe400078e0a04 */
[----:B------:R-:W-:Y:S02]  /*0c60*/  IMAD R0, R17, R0, R10 ;  /* 0x0000000011007224 */ /* 0x000fe400078e020a */
[----:B------:R-:W-:-:S03]  /*0c70*/  IMAD.HI.U32 R7, R7, R8, RZ ;  /* 0x0000000807077227 */ /* 0x000fc600078e00ff */
[----:B------:R-:W-:Y:S01]  /*0c80*/  ISETP.GT.U32.AND P1, PT, R17, R0, PT ;  /* 0x000000001100720c */ /* 0x000fe20003f24070 */
[C---:B------:R-:W-:Y:S01]  /*0c90*/  IMAD R6, R19.reuse, R4, R6 ;  /* 0x0000000413067224 */ /* 0x040fe200078e0206 */
[----:B------:R-:W-:Y:S01]  /*0ca0*/  SHF.R.U32.HI R4, RZ, 0x4, R128 ;  /* 0x00000004ff047819 */ /* 0x000fe20000011680 */
[C---:B------:R-:W-:Y:S02]  /*0cb0*/  IMAD R2, R146.reuse, 0x2, R11 ;  /* 0x0000000292027824 */ /* 0x040fe400078e020b */
[----:B------:R-:W-:Y:S01]  /*0cc0*/  IMAD.MOV R7, RZ, RZ, -R7 ;  /* 0x000000ffff077224 */ /* 0x000fe200078e0a07 */
[----:B------:R-:W-:Y:S01]  /*0cd0*/  ISETP.GT.U32.AND P4, PT, R19, R6, PT ;  /* 0x000000061300720c */ /* 0x000fe20003f84070 */
[----:B------:R-:W-:Y:S01]  /*0ce0*/  IMAD R129, R129, 0x88, R2 ;  /* 0x0000008881817824 */ /* 0x000fe200078e0202 */
[----:B------:R-:W-:Y:S01]  /*0cf0*/  LOP3.LUT R145, R147, 0x1e, R4, 0xf8, !PT ;  /* 0x0000001e93917812 */ /* 0x000fe200078ef804 */
[----:B------:R-:W-:Y:S01]  /*0d00*/  IMAD R2, R17, R7, R8 ;  /* 0x0000000711027224 */ /* 0x000fe200078e0208 */
[----:B------:R-:W-:Y:S01]  /*0d10*/  LOP3.LUT R131, R147, 0x3e, R4, 0xf8, !PT ;  /* 0x0000003e93837812 */ /* 0x000fe200078ef804 */
[----:B------:R-:W-:Y:S01]  /*0d20*/  IMAD.SHL.U32 R146, R146, 0x8, RZ ;  /* 0x0000000892927824 */ /* 0x000fe200078e00ff */
[----:B------:R-:W-:Y:S01]  /*0d30*/  ISETP.GE.AND P5, PT, R145, UR10, PT ;  /* 0x0000000a91007c0c */ /* 0x000fe2000bfa6270 */
[----:B------:R-:W-:Y:S01]  /*0d40*/  @!P1 IMAD.IADD R0, R0, 0x1, -R17 ;  /* 0x0000000100009824 */ /* 0x000fe200078e0a11 */
[----:B------:R-:W-:Y:S01]  /*0d50*/  ISETP.GT.U32.AND P2, PT, R17, R2, PT ;  /* 0x000000021100720c */ /* 0x000fe20003f44070 */
[C---:B------:R-:W-:Y:S01]  /*0d60*/  IMAD.SHL.U32 R7, R145.reuse, 0x8, RZ ;  /* 0x0000000891077824 */ /* 0x040fe200078e00ff */
[C---:B------:R-:W-:Y:S01]  /*0d70*/  ISETP.GE.AND P3, PT, R146.reuse, UR5, PT ;  /* 0x0000000592007c0c */ /* 0x040fe2000bf66270 */
[----:B------:R-:W-:Y:S01]  /*0d80*/  VIADD R144, R145, 0x8 ;  /* 0x0000000891907836 */ /* 0x000fe20000000000 */
[----:B------:R-:W-:Y:S01]  /*0d90*/  ISETP.GE.AND P0, PT, R146, UR10, PT ;  /* 0x0000000a92007c0c */ /* 0x000fe2000bf06270 */
[----:B------:R-:W-:Y:S01]  /*0da0*/  @!P4 IMAD.IADD R6, R6, 0x1, -R19 ;  /* 0x000000010606c824 */ /* 0x000fe200078e0a13 */
[----:B------:R-:W-:Y:S01]  /*0db0*/  ISETP.GT.U32.AND P4, PT, R17, R0, PT ;  /* 0x000000001100720c */ /* 0x000fe20003f84070 */
[----:B------:R-:W-:Y:S01]  /*0dc0*/  IMAD.U32 R21, RZ, RZ, UR4 ;  /* 0x00000004ff157e24 */ /* 0x000fe2000f8e00ff */
[----:B------:R-:W-:Y:S01]  /*0dd0*/  SEL R11, R20, RZ, !P3 ;  /* 0x000000ff140b7207 */ /* 0x000fe20005800000 */
[----:B------:R-:W-:Y:S01]  /*0de0*/  IMAD.SHL.U32 R136, R138, 0x20, RZ ;  /* 0x000000208a887824 */ /* 0x000fe200078e00ff */
[----:B------:R-:W-:Y:S01]  /*0df0*/  ISETP.GT.U32.AND P1, PT, R19, R6, PT ;  /* 0x000000061300720c */ /* 0x000fe20003f24070 */
[----:B------:R-:W-:Y:S01]  /*0e00*/  VIADD R143, R145, 0x10 ;  /* 0x00000010918f7836 */ /* 0x000fe20000000000 */
[----:B------:R-:W-:Y:S01]  /*0e10*/  ISETP.GE.AND P3, PT, R3, RZ, PT ;  /* 0x000000ff0300720c */ /* 0x000fe20003f66270 */
[--C-:B------:R-:W-:Y:S01]  /*0e20*/  @!P2 IMAD.IADD R2, R2, 0x1, -R17.reuse ;  /* 0x000000010202a824 */ /* 0x100fe200078e0a11 */
[----:B------:R-:W-:Y:S01]  /*0e30*/  LOP3.LUT R8, R7, 0x38, RZ, 0xc0, !PT ;  /* 0x0000003807087812 */ /* 0x000fe200078ec0ff */
[----:B------:R-:W-:Y:S01]  /*0e40*/  UMOV UR4, 0x400 ;  /* 0x0000040000047882 */ /* 0x000fe20000000000 */
[----:B------:R-:W-:Y:S01]  /*0e50*/  LOP3.LUT R3, RZ, UR16, RZ, 0x33, !PT ;  /* 0x00000010ff037c12 */ /* 0x000fe2000f8e33ff */
[----:B---3--:R-:W-:Y:S01]  /*0e60*/  ULEA UR8, UR8, UR4, 0x18 ;  /* 0x0000000408087291 */ /* 0x008fe2000f8ec0ff */
[----:B------:R-:W-:Y:S01]  /*0e70*/  ISETP.GT.U32.AND P2, PT, R17, R2, PT ;  /* 0x000000021100720c */ /* 0x000fe20003f44070 */
[----:B------:R-:W-:Y:S01]  /*0e80*/  @!P4 IMAD.IADD R0, R0, 0x1, -R17 ;  /* 0x000000010000c824 */ /* 0x000fe200078e0a11 */
[----:B------:R-:W-:Y:S01]  /*0e90*/  ISETP.GE.AND P4, PT, R13, RZ, PT ;  /* 0x000000ff0d00720c */ /* 0x000fe20003f86270 */
[C---:B------:R-:W-:Y:S01]  /*0ea0*/  VIADD R142, R145.reuse, 0x18 ;  /* 0x00000018918e7836 */ /* 0x040fe20000000000 */
[----:B------:R-:W-:Y:S01]  /*0eb0*/  LOP3.LUT R10, R8, 0x78, R5, 0x78, !PT ;  /* 0x00000078080a7812 */ /* 0x000fe200078e7805 */
[----:B------:R-:W-:Y:S01]  /*0ec0*/  @!P1 IMAD.IADD R6, R6, 0x1, -R19 ;  /* 0x0000000106069824 */ /* 0x000fe200078e0a13 */
[----:B------:R-:W-:Y:S01]  /*0ed0*/  ISETP.NE.AND P1, PT, RZ, UR16, PT ;  /* 0x00000010ff007c0c */ /* 0x000fe2000bf25270 */
[----:B------:R-:W-:Y:S01]  /*0ee0*/  @!P3 IMAD.MOV R0, RZ, RZ, -R0 ;  /* 0x000000ffff00b224 */ /* 0x000fe200078e0a00 */
[----:B------:R-:W-:Y:S01]  /*0ef0*/  ISETP.GE.AND P3, PT, R146, UR9, PT ;  /* 0x0000000992007c0c */ /* 0x000fe2000bf66270 */
[----:B------:R-:W-:Y:S01]  /*0f00*/  IMAD.U32 R8, RZ, RZ, UR12 ;  /* 0x0000000cff087e24 */ /* 0x000fe2000f8e00ff */
[----:B------:R-:W-:Y:S01]  /*0f10*/  LOP3.LUT R136, R136, R9, RZ, 0xfc, !PT ;  /* 0x0000000988887212 */ /* 0x000fe200078efcff */
[----:B------:R-:W-:Y:S01]  /*0f20*/  IMAD R10, R145, 0x80, R10 ;  /* 0x00000080910a7824 */ /* 0x000fe200078e020a */
[----:B------:R-:W-:Y:S01]  /*0f30*/  SEL R5, R3, R0, !P1 ;  /* 0x0000000003057207 */ /* 0x000fe20004800000 */
[----:B------:R-:W-:Y:S01]  /*0f40*/  @!P2 IMAD.IADD R2, R2, 0x1, -R17 ;  /* 0x000000010202a824 */ /* 0x000fe200078e0a11 */
[----:B------:R-:W-:Y:S01]  /*0f50*/  ISETP.GE.AND P2, PT, R121, RZ, PT ;  /* 0x000000ff7900720c */ /* 0x000fe20003f46270 */
[----:B------:R-:W-:Y:S01]  /*0f60*/  IMAD.MOV.U32 R13, RZ, RZ, 0x2 ;  /* 0x00000002ff0d7424 */ /* 0x000fe200078e00ff */
[----:B------:R-:W-:Y:S01]  /*0f70*/  SEL R9, R12, RZ, !P0 ;  /* 0x000000ff0c097207 */ /* 0x000fe20004000000 */
[----:B------:R-:W-:Y:S01]  /*0f80*/  @!P4 IMAD.MOV R2, RZ, RZ, -R2 ;  /* 0x000000ffff02c224 */ /* 0x000fe200078e0a02 */
[----:B------:R-:W-:-:S02]  /*0f90*/  ISETP.NE.AND P4, PT, RZ, UR17, PT ;  /* 0x00000011ff007c0c */ /* 0x000fc4000bf85270 */
[----:B------:R-:W-:Y:S02]  /*0fa0*/  SEL R7, R12, RZ, !P5 ;  /* 0x000000ff0c077207 */ /* 0x000fe40006800000 */
[----:B------:R-:W-:Y:S02]  /*0fb0*/  SEL R3, R3, R2, !P1 ;  /* 0x0000000203037207 */ /* 0x000fe40004800000 */
[----:B------:R-:W-:Y:S02]  /*0fc0*/  ISETP.GE.AND P1, PT, R144, UR10, PT ;  /* 0x0000000a90007c0c */ /* 0x000fe4000bf26270 */
[----:B------:R-:W-:Y:S01]  /*0fd0*/  SEL R2, R21, RZ, !P3 ;  /* 0x000000ff15027207 */ /* 0x000fe20005800000 */
[----:B------:R-:W-:Y:S01]  /*0fe0*/  @!P2 IMAD.MOV R6, RZ, RZ, -R6 ;  /* 0x000000ffff06a224 */ /* 0x000fe200078e0a06 */
[----:B------:R-:W-:Y:S01]  /*0ff0*/  SEL R0, R12, RZ, !P1 ;  /* 0x000000ff0c007207 */ /* 0x000fe20004800000 */
[----:B------:R-:W-:Y:S01]  /*1000*/  IMAD R32, R3, UR11, R146 ;  /* 0x0000000b03207c24 */ /* 0x000fe2000f8e0292 */
[----:B------:R-:W-:-:S02]  /*1010*/  ISETP.GE.AND P1, PT, R145, UR5, PT ;  /* 0x0000000591007c0c */ /* 0x000fc4000bf26270 */
[----:B------:R-:W-:Y:S02]  /*1020*/  ISETP.NE.U32.AND P3, PT, R2, RZ, PT ;  /* 0x000000ff0200720c */ /* 0x000fe40003f65070 */
[----:B------:R-:W-:Y:S02]  /*1030*/  SEL R2, R20, RZ, !P1 ;  /* 0x000000ff14027207 */ /* 0x000fe40004800000 */
[----:B------:R-:W-:Y:S02]  /*1040*/  ISETP.GE.AND P2, PT, R143, UR10, PT ;  /* 0x0000000a8f007c0c */ /* 0x000fe4000bf46270 */
[----:B------:R-:W-:Y:S02]  /*1050*/  ISETP.NE.U32.AND P1, PT, R2, RZ, PT ;  /* 0x000000ff0200720c */ /* 0x000fe40003f25070 */
[----:B------:R-:W-:Y:S02]  /*1060*/  SEL R2, R12, RZ, !P2 ;  /* 0x000000ff0c027207 */ /* 0x000fe40005000000 */
[----:B------:R-:W-:Y:S01]  /*1070*/  ISETP.NE.U32.AND P5, PT, R9, RZ, PT ;  /* 0x000000ff0900720c */ /* 0x000fe20003fa5070 */
[----:B------:R-:W-:Y:S01]  /*1080*/  IMAD.U32 R9, RZ, RZ, UR13 ;  /* 0x0000000dff097e24 */ /* 0x000fe2000f8e00ff */
[----:B------:R-:W-:-:S02]  /*1090*/  @!P4 LOP3.LUT R6, RZ, UR17, RZ, 0x33, !PT ;  /* 0x00000011ff06cc12 */ /* 0x000fc4000f8e33ff */
[----:B------:R-:W-:Y:S01]  /*10a0*/  ISETP.NE.U32.AND P2, PT, R2, RZ, PT ;  /* 0x000000ff0200720c */ /* 0x000fe20003f45070 */
[----:B------:R-:W-:Y:S01]  /*10b0*/  IMAD R2, R5, UR11, R146 ;  /* 0x0000000b05027c24 */ /* 0x000fe2000f8e0292 */
[----:B------:R-:W-:Y:S01]  /*10c0*/  ISETP.NE.U32.AND P6, PT, R7, RZ, PT ;  /* 0x000000ff0700720c */ /* 0x000fe20003fc5070 */
[----:B------:R-:W-:Y:S01]  /*10d0*/  IMAD R3, R145, UR7, R6 ;  /* 0x0000000791037c24 */ /* 0x000fe2000f8e0206 */
[----:B------:R-:W-:Y:S01]  /*10e0*/  ISETP.NE.U32.AND P4, PT, R0, RZ, PT ;  /* 0x000000ff0000720c */ /* 0x000fe20003f85070 */
[----:B------:R-:W-:Y:S01]  /*10f0*/  IMAD.MOV.U32 R0, RZ, RZ, 0x2 ;  /* 0x00000002ff007424 */ /* 0x000fe200078e00ff */
[----:B------:R-:W-:Y:S01]  /*1100*/  LEA R141, R141, UR8, 0x1 ;  /* 0x000000088d8d7c11 */ /* 0x000fe2000f8e08ff */
[--C-:B------:R-:W-:Y:S01]  /*1110*/  IMAD.WIDE R6, R2, 0x2, R8.reuse ;  /* 0x0000000202067825 */ /* 0x100fe200078e0208 */
[----:B------:R-:W-:Y:S01]  /*1120*/  ISETP.NE.U32.AND P0, PT, R11, RZ, PT ;  /* 0x000000ff0b00720c */ /* 0x000fe20003f05070 */
[----:B------:R-:W-:Y:S01]  /*1130*/  USHF.L.U32 UR7, UR7, 0x5, URZ ;  /* 0x0000000507077899 */ /* 0x000fe200080006ff */
[----:B------:R-:W-:Y:S01]  /*1140*/  LEA R127, R10, UR8, 0x1 ;  /* 0x000000080a7f7c11 */ /* 0x000fe2000f8e08ff */
[----:B------:R-:W-:Y:S01]  /*1150*/  IMAD.WIDE R8, R32, 0x2, R8 ;  /* 0x0000000220087825 */ /* 0x000fe200078e0208 */
[----:B------:R-:W-:Y:S01]  /*1160*/  @!PT LDS RZ, [RZ] ;  /* 0x00000000fffff984 */ /* 0x000fe20000000800 */
[----:B------:R-:W-:Y:S01]  /*1170*/  @!PT LDS RZ, [RZ] ;  /* 0x00000000fffff984 */ /* 0x000fe20000000800 */
[----:B------:R-:W-:Y:S01]  /*1180*/  @!PT LDS RZ, [RZ] ;  /* 0x00000000fffff984 */ /* 0x000fe20000000800 */
[----:B------:R-:W-:Y:S01]  /*1190*/  LDGSTS.E.BYPASS.128 [R141], desc[UR18][R6.64], P5 ;  /* 0x00000000068d7fae */ /* 0x000fe2000a981812 */
[----:B------:R-:W-:-:S02]  /*11a0*/  LEA R33, R136, UR8, 0x1 ;  /* 0x0000000888217c11 */ /* 0x000fc4000f8e08ff */
[----:B------:R-:W-:Y:S01]  /*11b0*/  IMAD.WIDE R10, R3, R0, UR14 ;  /* 0x0000000e030a7e25 */ /* 0x000fe2000f8e0200 */
[----:B------:R-:W-:Y:S01]  /*11c0*/  LDGSTS.E.BYPASS.128 [R141+0x800], desc[UR18][R8.64], P5 ;  /* 0x00800000088d7fae */ /* 0x000fe2000a981812 */
[----:B------:R-:W-:Y:S02]  /*11d0*/  ISETP.GE.AND P5, PT, R142, UR10, PT ;  /* 0x0000000a8e007c0c */ /* 0x000fe4000bfa6270 */
[----:B------:R-:W-:Y:S01]  /*11e0*/  IMAD R0, R14, 0x8, R3 ;  /* 0x000000080e007824 */ /* 0x000fe200078e0203 */
[----:B------:R-:W0:Y:S01]  /*11f0*/  LDGDEPBAR ;  /* 0x00000000000079af */ /* 0x000e220000000000 */
[----:B------:R-:W-:Y:S01]  /*1200*/  SEL R5, R12, RZ, !P5 ;  /* 0x000000ff0c057207 */ /* 0x000fe20006800000 */
[----:B------:R-:W-:Y:S01]  /*1210*/  IMAD.U32 R23, RZ, RZ, UR7 ;  /* 0x00000007ff177e24 */ /* 0x000fe2000f8e00ff */
[----:B------:R-:W-:Y:S01]  /*1220*/  ISETP.GE.AND P5, PT, R143, UR5, PT ;  /* 0x000000058f007c0c */ /* 0x000fe2000bfa6270 */
[----:B------:R1:W-:Y:S01]  /*1230*/  LDGSTS.E.BYPASS.128 [R127+0x4000], desc[UR18][R10.64], P6 ;  /* 0x040000000a7f7fae */ /* 0x0003e2000b181812 */
[----:B------:R-:W-:Y:S01]  /*1240*/  ISETP.GE.AND P6, PT, R144, UR5, PT ;  /* 0x0000000590007c0c */ /* 0x000fe2000bfc6270 */
[----:B------:R-:W-:-:S02]  /*1250*/  IMAD R109, R14, 0x8, R0 ;  /* 0x000000080e6d7824 */ /* 0x000fc400078e0200 */
[----:B------:R-:W-:Y:S01]  /*1260*/  IMAD.WIDE R12, R0, R13, UR14 ;  /* 0x0000000e000c7e25 */ /* 0x000fe2000f8e020d */
[----:B------:R-:W-:Y:S02]  /*1270*/  SEL R18, R20, RZ, !P6 ;  /* 0x000000ff14127207 */ /* 0x000fe40007000000 */
[----:B------:R-:W-:Y:S01]  /*1280*/  ISETP.NE.U32.AND P6, PT, R5, RZ, PT ;  /* 0x000000ff0500720c */ /* 0x000fe20003fc5070 */
[----:B------:R-:W-:Y:S01]  /*1290*/  IMAD R111, R14, 0x8, R109 ;  /* 0x000000080e6f7824 */ /* 0x000fe200078e026d */
[----:B------:R-:W-:Y:S01]  /*12a0*/  SEL R5, R20, RZ, !P5 ;  /* 0x000000ff14057207 */ /* 0x000fe20006800000 */
[----:B------:R-:W-:Y:S01]  /*12b0*/  LDGSTS.E.BYPASS.128 [R127+0x4800], desc[UR18][R12.64], P4 ;  /* 0x048000000c7f7fae */ /* 0x000fe2000a181812 */
[----:B------:R-:W-:Y:S01]  /*12c0*/  ISETP.GE.AND P5, PT, R145, UR9, PT ;  /* 0x0000000991007c0c */ /* 0x000fe2000bfa6270 */
[----:B------:R-:W-:-:S03]  /*12d0*/  IMAD.WIDE R14, R109, R16, UR14 ;  /* 0x0000000e6d0e7e25 */ /* 0x000fc6000f8e0210 */
[----:B------:R-:W-:Y:S01]  /*12e0*/  SEL R17, R21, RZ, !P5 ;  /* 0x000000ff15117207 */ /* 0x000fe20006800000 */
[----:B-1----:R-:W-:Y:S01]  /*12f0*/  IMAD.WIDE R10, R23, 0x2, R10 ;  /* 0x00000002170a7825 */ /* 0x002fe200078e020a */
[----:B------:R1:W-:Y:S01]  /*1300*/  LDGSTS.E.BYPASS.128 [R127+0x5000], desc[UR18][R14.64], P2 ;  /* 0x050000000e7f7fae */ /* 0x0003e20009181812 */
[----:B------:R-:W-:Y:S02]  /*1310*/  ISETP.GE.AND P5, PT, R142, UR5, PT ;  /* 0x000000058e007c0c */ /* 0x000fe4000bfa6270 */
[----:B------:R-:W-:Y:S01]  /*1320*/  ISETP.NE.U32.AND P4, PT, R17, RZ, PT ;  /* 0x000000ff1100720c */ /* 0x000fe20003f85070 */
[----:B------:R-:W-:Y:S01]  /*1330*/  IMAD.WIDE R16, R111, R22, UR14 ;  /* 0x0000000e6f107e25 */ /* 0x000fe2000f8e0216 */
[----:B------:R-:W-:Y:S02]  /*1340*/  SEL R19, R20, RZ, !P5 ;  /* 0x000000ff14137207 */ /* 0x000fe40006800000 */
[----:B------:R-:W-:Y:S02]  /*1350*/  ISETP.NE.U32.AND P2, PT, R18, RZ, PT ;  /* 0x000000ff1200720c */ /* 0x000fe40003f45070 */
[----:B------:R-:W-:Y:S01]  /*1360*/  LDGSTS.E.BYPASS.128 [R127+0x5800], desc[UR18][R16.64], P6 ;  /* 0x05800000107f7fae */ /* 0x000fe2000b181812 */
[----:B------:R-:W-:Y:S01]  /*1370*/  ISETP.NE.U32.AND P6, PT, R19, RZ, PT ;  /* 0x000000ff1300720c */ /* 0x000fe20003fc5070 */
[----:B------:R-:W-:Y:S01]  /*1380*/  IMAD.U32 R19, RZ, RZ, UR7 ;  /* 0x00000007ff137e24 */ /* 0x000fe2000f8e00ff */
[----:B------:R-:W-:Y:S01]  /*1390*/  ISETP.NE.U32.AND P5, PT, R5, RZ, PT ;  /* 0x000000ff0500720c */ /* 0x000fe20003fa5070 */
[----:B------:R-:W0:Y:S01]  /*13a0*/  LDGDEPBAR ;  /* 0x00000000000079af */ /* 0x000e220000000000 */
[----:B-1----:R-:W-:Y:S01]  /*13b0*/  IMAD.WIDE R14, R23, 0x2, R14 ;  /* 0x00000002170e7825 */ /* 0x002fe200078e020e */
[----:B------:R-:W-:Y:S03]  /*13c0*/  BAR.SYNC.DEFER_BLOCKING 0x0 ;  /* 0x0000000000007b1d */ /* 0x000fe60000010000 */
[----:B------:R-:W-:Y:S01]  /*13d0*/  IMAD.WIDE R12, R19, 0x2, R12 ;  /* 0x00000002130c7825 */ /* 0x000fe200078e020c */
[----:B------:R-:W-:-:S04]  /*13e0*/  LOP3.LUT R19, R137, 0x8, RZ, 0xfc, !PT ;  /* 0x0000000889137812 */ /* 0x000fc800078efcff */
[----:B------:R-:W-:-:S05]  /*13f0*/  LOP3.LUT R19, R19, 0x7, R128, 0x78, !PT ;  /* 0x0000000713137812 */ /* 0x000fca00078e7880 */
[----:B------:R-:W-:Y:S02]  /*1400*/  IMAD R132, R19, 0x8, R130 ;  /* 0x0000000813847824 */ /* 0x000fe400078e0282 */
[----:B------:R-:W-:Y:S01]  /*1410*/  IMAD.U32 R19, RZ, RZ, UR7 ;  /* 0x00000007ff137e24 */ /* 0x000fe2000f8e00ff */
[----:B------:R-:W-:Y:S01]  /*1420*/  @!PT LDS RZ, [RZ] ;  /* 0x00000000fffff984 */ /* 0x000fe20000000800 */
[----:B------:R-:W-:Y:S01]  /*1430*/  @!PT LDS RZ, [RZ] ;  /* 0x00000000fffff984 */ /* 0x000fe20000000800 */
[----:B------:R-:W-:Y:S01]  /*1440*/  @!PT LDS RZ, [RZ] ;  /* 0x00000000fffff984 */ /* 0x000fe20000000800 */
[----:B------:R-:W-:Y:S04]  /*1450*/  LDGSTS.E.BYPASS.128 [R141+0x1000], desc[UR18][R6.64+0x40], P0 ;  /* 0x01000040068d7fae */ /* 0x000fe80008181812 */
[----:B------:R-:W-:Y:S01]  /*1460*/  LDGSTS.E.BYPASS.128 [R141+0x1800], desc[UR18][R8.64+0x40], P0 ;  /* 0x01800040088d7fae */ /* 0x000fe20008181812 */
[----:B------:R-:W-:-:S03]  /*1470*/  ISETP.GE.AND P0, PT, R144, UR9, PT ;  /* 0x0000000990007c0c */ /* 0x000fc6000bf06270 */
[----:B------:R-:W0:Y:S01]  /*1480*/  LDGDEPBAR ;  /* 0x00000000000079af */ /* 0x000e220000000000 */
[----:B------:R-:W-:Y:S02]  /*1490*/  SEL R5, R21, RZ, !P0 ;  /* 0x000000ff15057207 */ /* 0x000fe40004000000 */
[----:B------:R-:W-:Y:S01]  /*14a0*/  ISETP.GE.AND P0, PT, R142, UR9, PT ;  /* 0x000000098e007c0c */ /* 0x000fe2000bf06270 */
[----:B------:R1:W-:Y:S01]  /*14b0*/  LDGSTS.E.BYPASS.128 [R127+0x6000], desc[UR18][R10.64], P1 ;  /* 0x060000000a7f7fae */ /* 0x0003e20008981812 */
[----:B------:R-:W-:-:S03]  /*14c0*/  ISETP.GE.AND P1, PT, R143, UR9, PT ;  /* 0x000000098f007c0c */ /* 0x000fc6000bf26270 */
[----:B------:R2:W-:Y:S01]  /*14d0*/  LDGSTS.E.BYPASS.128 [R127+0x6800], desc[UR18][R12.64], P2 ;  /* 0x068000000c7f7fae */ /* 0x0005e20009181812 */
[----:B------:R-:W-:Y:S02]  /*14e0*/  SEL R18, R21, RZ, !P1 ;  /* 0x000000ff15127207 */ /* 0x000fe40004800000 */
[----:B------:R-:W-:Y:S01]  /*14f0*/  ISETP.NE.U32.AND P1, PT, R5, RZ, PT ;  /* 0x000000ff0500720c */ /* 0x000fe20003f25070 */
[----:B------:R-:W-:Y:S01]  /*1500*/  LDGSTS.E.BYPASS.128 [R127+0x7000], desc[UR18][R14.64], P5 ;  /* 0x070000000e7f7fae */ /* 0x000fe2000a981812 */
[----:B------:R-:W-:Y:S02]  /*1510*/  SEL R5, R21, RZ, !P0 ;  /* 0x000000ff15057207 */ /* 0x000fe40004000000 */
[----:B------:R-:W-:Y:S01]  /*1520*/  LOP3.LUT R21, R137, 0xc, RZ, 0xfc, !PT ;  /* 0x0000000c89157812 */ /* 0x000fe200078efcff */
[----:B-1----:R-:W-:Y:S01]  /*1530*/  IMAD.WIDE R10, R19, 0x2, R10 ;  /* 0x00000002130a7825 */ /* 0x002fe200078e020a */
[----:B------:R-:W-:Y:S02]  /*1540*/  ISETP.NE.U32.AND P2, PT, R5, RZ, PT ;  /* 0x000000ff0500720c */ /* 0x000fe40003f45070 */
[----:B------:R-:W-:-:S02]  /*1550*/  LOP3.LUT R5, R137, 0x4, RZ, 0xfc, !PT ;  /* 0x0000000489057812 */ /* 0x000fc400078efcff */
[--C-:B------:R-:W-:Y:S02]  /*1560*/  LOP3.LUT R21, R21, 0x7, R128.reuse, 0x78, !PT ;  /* 0x0000000715157812 */ /* 0x100fe400078e7880 */
[----:B------:R-:W-:Y:S01]  /*1570*/  LOP3.LUT R133, R5, 0x7, R128, 0x78, !PT ;  /* 0x0000000705857812 */ /* 0x000fe200078e7880 */
[----:B------:R-:W-:Y:S01]  /*1580*/  IMAD.SHL.U32 R5, R135, 0x8, RZ ;  /* 0x0000000887057824 */ /* 0x000fe200078e00ff */
[----:B------:R-:W-:Y:S01]  /*1590*/  ISETP.NE.U32.AND P0, PT, R18, RZ, PT ;  /* 0x000000ff1200720c */ /* 0x000fe20003f05070 */
[----:B------:R-:W-:-:S03]  /*15a0*/  IMAD.WIDE R18, R23, 0x2, R14 ;  /* 0x0000000217127825 */ /* 0x000fc600078e020e */
[----:B------:R-:W-:Y:S01]  /*15b0*/  LOP3.LUT R134, R5, R130, RZ, 0xfc, !PT ;  /* 0x0000008205867212 */ /* 0x000fe200078efcff */
[----:B------:R-:W-:Y:S02]  /*15c0*/  IMAD.U32 R5, RZ, RZ, UR7 ;  /* 0x00000007ff057e24 */ /* 0x000fe4000f8e00ff */
[----:B------:R-:W-:Y:S02]  /*15d0*/  IMAD R133, R133, 0x8, R130 ;  /* 0x0000000885857824 */ /* 0x000fe400078e0282 */
[----:B------:R-:W-:-:S04]  /*15e0*/  IMAD.WIDE R16, R5, 0x2, R16 ;  /* 0x0000000205107825 */ /* 0x000fc800078e0210 */
[----:B------:R-:W-:Y:S01]  /*15f0*/  IMAD R130, R21, 0x8, R130 ;  /* 0x0000000815827824 */ /* 0x000fe200078e0282 */
[----:B------:R1:W-:Y:S01]  /*1600*/  LDGSTS.E.BYPASS.128 [R127+0x7800], desc[UR18][R16.64], P6 ;  /* 0x07800000107f7fae */ /* 0x0003e2000b181812 */
[----:B------:R-:W-:-:S03]  /*1610*/  IMAD.U32 R21, RZ, RZ, UR7 ;  /* 0x00000007ff157e24 */ /* 0x000fc6000f8e00ff */
[----:B------:R-:W0:Y:S01]  /*1620*/  LDGDEPBAR ;  /* 0x00000000000079af */ /* 0x000e220000000000 */
[----:B--2---:R-:W-:Y:S01]  /*1630*/  IMAD.WIDE R12, R21, 0x2, R12 ;  /* 0x00000002150c7825 */ /* 0x004fe200078e020c */
[----:B------:R-:W-:Y:S01]  /*1640*/  LEA R24, R130, UR8, 0x1 ;  /* 0x0000000882187c11 */ /* 0x000fe2000f8e08ff */
[----:B------:R-:W-:Y:S02]  /*1650*/  BAR.SYNC.DEFER_BLOCKING 0x0 ;  /* 0x0000000000007b1d */ /* 0x000fe40000010000 */
[----:B------:R-:W-:Y:S01]  /*1660*/  IMAD.WIDE R20, R5, 0x2, R16 ;  /* 0x0000000205147825 */ /* 0x000fe200078e0210 */
[----:B-1----:R-:W-:-:S03]  /*1670*/  LEA R16, R133, UR8, 0x1 ;  /* 0x0000000885107c11 */ /* 0x002fc6000f8e08ff */
[----:B------:R-:W-:Y:S01]  /*1680*/  @!PT LDS RZ, [RZ] ;  /* 0x00000000fffff984 */ /* 0x000fe20000000800 */
[----:B------:R-:W-:Y:S01]  /*1690*/  @!PT LDS RZ, [RZ] ;  /* 0x00000000fffff984 */ /* 0x000fe20000000800 */
[----:B------:R-:W-:Y:S01]  /*16a0*/  @!PT LDS RZ, [RZ] ;  /* 0x00000000fffff984 */ /* 0x000fe20000000800 */
[----:B------:R-:W-:Y:S04]  /*16b0*/  LDGSTS.E.BYPASS.128 [R141+0x2000], desc[UR18][R6.64+0x80], P3 ;  /* 0x02000080068d7fae */ /* 0x000fe80009981812 */
[----:B------:R-:W-:Y:S04]  /*16c0*/  LDGSTS.E.BYPASS.128 [R141+0x2800], desc[UR18][R8.64+0x80], P3 ;  /* 0x02800080088d7fae */ /* 0x000fe80009981812 */
[----:B------:R-:W0:Y:S04]  /*16d0*/  LDGDEPBAR ;  /* 0x00000000000079af */ /* 0x000e280000000000 */
[----:B------:R-:W-:Y:S04]  /*16e0*/  LDGSTS.E.BYPASS.128 [R127+0x8000], desc[UR18][R10.64], P4 ;  /* 0x080000000a7f7fae */ /* 0x000fe8000a181812 */
[----:B------:R1:W-:Y:S04]  /*16f0*/  LDGSTS.E.BYPASS.128 [R127+0x8800], desc[UR18][R12.64], P1 ;  /* 0x088000000c7f7fae */ /* 0x0003e80008981812 */
[----:B------:R-:W-:Y:S04]  /*1700*/  LDGSTS.E.BYPASS.128 [R127+0x9000], desc[UR18][R18.64], P0 ;  /* 0x09000000127f7fae */ /* 0x000fe80008181812 */
[----:B------:R2:W-:Y:S04]  /*1710*/  LDGSTS.E.BYPASS.128 [R127+0x9800], desc[UR18][R20.64], P2 ;  /* 0x09800000147f7fae */ /* 0x0005e80009181812 */
[----:B------:R-:W0:Y:S01]  /*1720*/  LDGDEPBAR ;  /* 0x00000000000079af */ /* 0x000e220000000000 */
[----:B-1----:R-:W-:-:S02]  /*1730*/  LEA R12, R134, UR8, 0x1 ;  /* 0x00000008860c7c11 */ /* 0x002fc4000f8e08ff */
[----:B--2---:R-:W-:Y:S01]  /*1740*/  LEA R20, R132, UR8, 0x1 ;  /* 0x0000000884147c11 */ /* 0x004fe2000f8e08ff */
[----:B------:R-:W-:-:S04]  /*1750*/  DEPBAR.LE SB0, 0x4 ;  /* 0x000081000000791a */ /* 0x000fc80000000000 */
[----:B------:R-:W-:Y:S06]  /*1760*/  BAR.SYNC.DEFER_BLOCKING 0x0 ;  /* 0x0000000000007b1d */ /* 0x000fec0000010000 */
[----:B------:R1:W2:Y:S04]  /*1770*/  LDSM.16.M88.4 R4, [R33] ;  /* 0x000000002104783b */ /* 0x0002a80000000200 */
[----:B------:R1:W3:Y:S04]  /*1780*/  LDSM.16.M88.4 R8, [R33+0x800] ;  /* 0x000800002108783b */ /* 0x0002e80000000200 */
[----:B------:R-:W4:Y:S04]  /*1790*/  LDSM.16.MT88.4 R12, [R12+0x4000] ;  /* 0x004000000c0c783b */ /* 0x000f280000004200 */
[----:B------:R-:W5:Y:S04]  /*17a0*/  LDSM.16.MT88.4 R16, [R16+0x4000] ;  /* 0x004000001010783b */ /* 0x000f680000004200 */
[----:B------:R-:W1:Y:S04]  /*17b0*/  LDSM.16.MT88.4 R20, [R20+0x4000] ;  /* 0x004000001414783b */ /* 0x000e680000004200 */
[----:B------:R-:W1:Y:S01]  /*17c0*/  LDSM.16.MT88.4 R24, [R24+0x4000] ;  /* 0x004000001818783b */ /* 0x000e620000004200 */
[----:B------:R-:W-:Y:S05]  /*17d0*/  BRA.U !UP0, `(.L_x_0) ;  /* 0x0000000d083c7547 */ /* 0x000fea000b800000 */
[----:B------:R-:W2:Y:S01]  /*17e0*/  LDCU.64 UR12, c[0x0][0x380] ;  /* 0x00007000ff0c77ac */ /* 0x000ea20008000a00 */
[----:B------:R-:W-:Y:S02]  /*17f0*/  SHF.R.S32.HI R31, RZ, 0x1f, R32 ;  /* 0x0000001fff1f7819 */ /* 0x000fe40000011420 */
[----:B------:R-:W-:Y:S02]  /*1800*/  CS2R R88, SRZ ;  /* 0x0000000000587805 */ /* 0x000fe4000001ff00 */
[----:B------:R-:W-:Y:S01]  /*1810*/  SHF.R.S32.HI R29, RZ, 0x1f, R2 ;  /* 0x0000001fff1d7819 */ /* 0x000fe20000011402 */
[----:B------:R-:W-:Y:S01]  /*1820*/  UIADD3 UR11, UPT, UPT, UR10, -0x60, URZ ;  /* 0xffffffa00a0b7890 */ /* 0x000fe2000fffe0ff */
[----:B------:R-:W-:Y:S01]  /*1830*/  SHF.R.S32.HI R120, RZ, 0x1f, R111 ;  /* 0x0000001fff787819 */ /* 0x000fe2000001146f */
[----:B------:R-:W-:Y:S01]  /*1840*/  USHF.R.S32.HI UR10, URZ, 0x1f, UR6 ;  /* 0x0000001fff0a7899 */ /* 0x000fe20008011406 */
[----:B------:R-:W-:Y:S01]  /*1850*/  SHF.R.S32.HI R110, RZ, 0x1f, R109 ;  /* 0x0000001fff6e7819 */ /* 0x000fe2000001146d */
[----:B------:R-:W-:Y:S01]  /*1860*/  UIMAD.WIDE.U32 UR4, UR7, 0x6, UR14 ;  /* 0x00000006070478a5 */ /* 0x000fe2000f8e000e */
[----:B------:R-:W-:Y:S01]  /*1870*/  SHF.L.U64.HI R120, R111, 0x1, R120 ;  /* 0x000000016f787819 */ /* 0x000fe20000010278 */
[----:B------:R-:W-:Y:S01]  /*1880*/  ULEA.HI UR10, UR10, UR6, URZ, 0x5 ;  /* 0x000000060a0a7291 */ /* 0x000fe2000f8f28ff */
[----:B------:R-:W-:Y:S01]  /*1890*/  SHF.L.U64.HI R110, R109, 0x1, R110 ;  /* 0x000000016d6e7819 */ /* 0x000fe2000001026e */
[----:B------:R-:W-:Y:S01]  /*18a0*/  IMAD.SHL.U32 R111, R111, 0x2, RZ ;  /* 0x000000026f6f7824 */ /* 0x000fe200078e00ff */
[----:B------:R-:W-:Y:S01]  /*18b0*/  CS2R R90, SRZ ;  /* 0x00000000005a7805 */ /* 0x000fe2000001ff00 */
[----:B------:R-:W-:Y:S01]  /*18c0*/  IMAD.SHL.U32 R109, R109, 0x2, RZ ;  /* 0x000000026d6d7824 */ /* 0x000fe200078e00ff */
[----:B------:R-:W-:-:S02]  /*18d0*/  CS2R R84, SRZ ;  /* 0x0000000000547805 */ /* 0x000fc4000001ff00 */
[----:B------:R-:W-:Y:S02]  /*18e0*/  CS2R R86, SRZ ;  /* 0x0000000000567805 */ /* 0x000fe4000001ff00 */
[----:B------:R-:W-:Y:S02]  /*18f0*/  CS2R R80, SRZ ;  /* 0x0000000000507805 */ /* 0x000fe4000001ff00 */
[----:B--2---:R-:W-:Y:S02]  /*1900*/  LEA R124, P0, R32, UR12, 0x1 ;  /* 0x0000000c207c7c11 */ /* 0x004fe4000f8008ff */
[----:B------:R-:W-:Y:S02]  /*1910*/  CS2R R82, SRZ ;  /* 0x0000000000527805 */ /* 0x000fe4000001ff00 */
[----:B------:R-:W-:Y:S02]  /*1920*/  LEA R126, P1, R2, UR12, 0x1 ;  /* 0x0000000c027e7c11 */ /* 0x000fe4000f8208ff */
[----:B------:R-:W-:-:S02]  /*1930*/  CS2R R76, SRZ ;  /* 0x00000000004c7805 */ /* 0x000fc4000001ff00 */
[----:B------:R-:W-:Y:S02]  /*1940*/  LEA.HI.X R32, R32, UR13, R31, 0x1, P0 ;  /* 0x0000000d20207c11 */ /* 0x000fe400080f0c1f */
[----:B------:R-:W-:Y:S02]  /*1950*/  CS2R R78, SRZ ;  /* 0x00000000004e7805 */ /* 0x000fe4000001ff00 */
[----:B------:R-:W-:Y:S01]  /*1960*/  LEA.HI.X R125, R2, UR13, R29, 0x1, P1 ;  /* 0x0000000d027d7c11 */ /* 0x000fe200088f0c1d */
[----:B------:R-:W-:Y:S01]  /*1970*/  USHF.R.S32.HI UR13, URZ, 0x1f, UR7 ;  /* 0x0000001fff0d7899 */ /* 0x000fe20008011407 */
[----:B------:R-:W-:Y:S02]  /*1980*/  SHF.R.S32.HI R29, RZ, 0x1f, R0 ;  /* 0x0000001fff1d7819 */ /* 0x000fe40000011400 */
[----:B------:R-:W-:Y:S02]  /*1990*/  CS2R R72, SRZ ;  /* 0x0000000000487805 */ /* 0x000fe4000001ff00 */
[----:B------:R-:W-:Y:S01]  /*19a0*/  SHF.R.S32.HI R2, RZ, 0x1f, R3 ;  /* 0x0000001fff027819 */ /* 0x000fe20000011403 */
[----:B------:R-:W-:Y:S01]  /*19b0*/  UIMAD UR6, UR13, 0x6, URZ ;  /* 0x000000060d0678a4 */ /* 0x000fe2000f8e02ff */
[----:B------:R-:W-:-:S02]  /*19c0*/  IADD3 R124, P0, PT, R124, 0xc0, RZ ;  /* 0x000000c07c7c7810 */ /* 0x000fc40007f1e0ff */
[----:B------:R-:W-:Y:S02]  /*19d0*/  CS2R R74, SRZ ;  /* 0x00000000004a7805 */ /* 0x000fe4000001ff00 */
[----:B------:R-:W-:Y:S02]  /*19e0*/  IADD3 R126, P1, PT, R126, 0xc0, RZ ;  /* 0x000000c07e7e7810 */ /* 0x000fe40007f3e0ff */
[----:B------:R-:W-:Y:S02]  /*19f0*/  CS2R R68, SRZ ;  /* 0x0000000000447805 */ /* 0x000fe4000001ff00 */
[C---:B------:R-:W-:Y:S01]  /*1a00*/  SHF.L.U64.HI R108, R0.reuse, 0x1, R29 ;  /* 0x00000001006c7819 */ /* 0x040fe2000001021d */
[----:B------:R-:W-:Y:S01]  /*1a10*/  IMAD.SHL.U32 R0, R0, 0x2, RZ ;  /* 0x0000000200007824 */ /* 0x000fe200078e00ff */
[C---:B------:R-:W-:Y:S01]  /*1a20*/  SHF.L.U64.HI R2, R3.reuse, 0x1, R2 ;  /* 0x0000000103027819 */ /* 0x040fe20000010202 */
[----:B------:R-:W-:Y:S01]  /*1a30*/  IMAD.SHL.U32 R3, R3, 0x2, RZ ;  /* 0x0000000203037824 */ /* 0x000fe200078e00ff */
[----:B------:R-:W-:-:S02]  /*1a40*/  CS2R R70, SRZ ;  /* 0x0000000000467805 */ /* 0x000fc4000001ff00 */
[----:B------:R-:W-:Y:S02]  /*1a50*/  CS2R R64, SRZ ;  /* 0x0000000000407805 */ /* 0x000fe4000001ff00 */
[----:B------:R-:W-:Y:S02]  /*1a60*/  CS2R R66, SRZ ;  /* 0x0000000000427805 */ /* 0x000fe4000001ff00 */
[----:B------:R-:W-:Y:S02]  /*1a70*/  CS2R R60, SRZ ;  /* 0x00000000003c7805 */ /* 0x000fe4000001ff00 */
[----:B------:R-:W-:Y:S02]  /*1a80*/  CS2R R62, SRZ ;  /* 0x00000000003e7805 */ /* 0x000fe4000001ff00 */
[----:B------:R-:W-:Y:S02]  /*1a90*/  CS2R R56, SRZ ;  /* 0x0000000000387805 */ /* 0x000fe4000001ff00 */
        /* <DEDUP_REMOVED lines=14> */
[----:B------:R-:W-:Y:S01]  /*1b80*/  CS2R R30, SRZ ;  /* 0x00000000001e7805 */ /* 0x000fe2000001ff00 */
[----:B------:R-:W-:Y:S01]  /*1b90*/  IMAD.X R123, RZ, RZ, R32, P0 ;  /* 0x000000ffff7b7224 */ /* 0x000fe200000e0620 */
[----:B------:R-:W-:Y:S01]  /*1ba0*/  USHF.L.U64.HI UR14, UR7, 0x1, UR13 ;  /* 0x00000001070e7899 */ /* 0x000fe2000801020d */
[----:B------:R-:W-:Y:S01]  /*1bb0*/  IMAD.X R125, RZ, RZ, R125, P1 ;  /* 0x000000ffff7d7224 */ /* 0x000fe200008e067d */
[----:B------:R-:W-:Y:S02]  /*1bc0*/  UIADD3 UR13, UPT, UPT, UR5, UR6, URZ ;  /* 0x00000006050d7290 */ /* 0x000fe4000fffe0ff */
[----:B------:R-:W-:Y:S01]  /*1bd0*/  UIADD3 UR9, UPT, UPT, UR8, 0x4000, URZ ;  /* 0x0000400008097890 */ /* 0x000fe2000fffe0ff */
[----:B------:R-:W-:Y:S01]  /*1be0*/  UMOV UR12, 0x1 ;  /* 0x00000001000c7882 */ /* 0x000fe20000000000 */
[----:B------:R-:W-:Y:S01]  /*1bf0*/  USHF.R.S32.HI UR10, URZ, 0x5, UR10 ;  /* 0x00000005ff0a7899 */ /* 0x000fe2000801140a */
[----:B------:R-:W-:Y:S01]  /*1c00*/  UMOV UR5, UR8 ;  /* 0x0000000800057c82 */ /* 0x000fe20008000000 */
[----:B------:R-:W-:-:S10]  /*1c10*/  UMOV UR6, UR4 ;  /* 0x0000000400067c82 */ /* 0x000fd40008000000 */
.L_x_1:
[----:B------:R-:W-:Y:S01]  /*1c20*/  UIADD3 UR4, UPT, UPT, UR12, 0x2, URZ ;  /* 0x000000020c047890 */ /* 0x000fe2000fffe0ff */
[----:B------:R-:W-:Y:S01]  /*1c30*/  ISETP.GE.AND P1, PT, R145, UR11, PT ;  /* 0x0000000b91007c0c */ /* 0x000fe2000bf26270 */
[C---:B----4-:R-:W-:Y:S01]  /*1c40*/  HMMA.16816.F32 R88, R4.reuse, R12, R88 ;  /* 0x0000000c0458723c */ /* 0x050fe20000001858 */
[----:B------:R-:W-:Y:S01]  /*1c50*/  ISETP.GE.AND P0, PT, R146, UR11, PT ;  /* 0x0000000b92007c0c */ /* 0x000fe2000bf06270 */
[----:B------:R-:W-:Y:S01]  /*1c60*/  UISETP.GE.AND UP0, UPT, UR4, UR10, UPT ;  /* 0x0000000a0400728c */ /* 0x000fe2000bf06270 */
[----:B------:R-:W-:Y:S01]  /*1c70*/  ISETP.GE.AND P2, PT, R144, UR11, PT ;  /* 0x0000000b90007c0c */ /* 0x000fe2000bf46270 */
[----:B------:R-:W-:Y:S01]  /*1c80*/  ULOP3.LUT UR4, UR4, 0x3, URZ, 0xc0, !UPT ;  /* 0x0000000304047892 */ /* 0x000fe2000f8ec0ff */
[----:B------:R-:W-:Y:S02]  /*1c90*/  ISETP.GE.AND P4, PT, R143, UR11, PT ;  /* 0x0000000b8f007c0c */ /* 0x000fe4000bf86270 */
[----:B------:R-:W-:Y:S01]  /*1ca0*/  ISETP.GE.AND P5, PT, R142, UR11, PT ;  /* 0x0000000b8e007c0c */ /* 0x000fe2000bfa6270 */
[----:B------:R-:W-:Y:S01]  /*1cb0*/  HMMA.16816.F32 R84, R4, R14, R84 ;  /* 0x0000000e0454723c */ /* 0x000fe20000001854 */
[----:B------:R-:W-:Y:S01]  /*1cc0*/  PLOP3.LUT P3, PT, PT, PT, UP0, 0x80, 0x8 ;  /* 0x000000000008781c */ /* 0x000fe20003f6f008 */
[----:B------:R-:W-:-:S06]  /*1cd0*/  UIADD3 UR11, UPT, UPT, UR11, -0x20, URZ ;  /* 0xffffffe00b0b7890 */ /* 0x000fcc000fffe0ff */
[C---:B-----5:R-:W-:Y:S08]  /*1ce0*/  HMMA.16816.F32 R80, R4.reuse, R16, R80 ;  /* 0x000000100450723c */ /* 0x060ff00000001850 */
[C---:B------:R-:W-:Y:S08]  /*1cf0*/  HMMA.16816.F32 R76, R4.reuse, R18, R76 ;  /* 0x00000012044c723c */ /* 0x040ff0000000184c */
[C---:B-1----:R-:W-:Y:S08]  /*1d00*/  HMMA.16816.F32 R72, R4.reuse, R20, R72 ;  /* 0x000000140448723c */ /* 0x042ff00000001848 */
[C---:B------:R-:W-:Y:S08]  /*1d10*/  HMMA.16816.F32 R68, R4.reuse, R22, R68 ;  /* 0x000000160444723c */ /* 0x040ff00000001844 */
[C---:B------:R-:W-:Y:S08]  /*1d20*/  HMMA.16816.F32 R64, R4.reuse, R24, R64 ;  /* 0x000000180440723c */ /* 0x040ff00000001840 */
[----:B------:R-:W-:Y:S01]  /*1d30*/  HMMA.16816.F32 R60, R4, R26, R60 ;  /* 0x0000001a043c723c */ /* 0x000fe2000000183c */
[----:B------:R-:W-:Y:S01]  /*1d40*/  SEL R5, RZ, 0x10, P1 ;  /* 0x00000010ff057807 */ /* 0x000fe20000800000 */
[----:B------:R-:W-:Y:S01]  /*1d50*/  VIADD R7, R137, 0x4 ;  /* 0x0000000489077836 */ /* 0x000fe20000000000 */
[----:B------:R-:W-:-:S02]  /*1d60*/  SEL R4, RZ, 0x10, P0 ;  /* 0x00000010ff047807 */ /* 0x000fc40000000000 */
[----:B------:R-:W-:Y:S02]  /*1d70*/  SEL R5, R5, RZ, !P3 ;  /* 0x000000ff05057207 */ /* 0x000fe40005800000 */
[----:B------:R-:W-:Y:S01]  /*1d80*/  SEL R6, RZ, 0x10, P2 ;  /* 0x00000010ff067807 */ /* 0x000fe20001000000 */
[C---:B---3--:R-:W-:Y:S01]  /*1d90*/  HMMA.16816.F32 R56, R8.reuse, R12, R56 ;  /* 0x0000000c0838723c */ /* 0x048fe20000001838 */
[----:B------:R-:W-:Y:S01]  /*1da0*/  ISETP.NE.U32.AND P1, PT, R5, RZ, PT ;  /* 0x000000ff0500720c */ /* 0x000fe20003f25070 */
[----:B------:R-:W-:Y:S01]  /*1db0*/  VIADD R5, R147, 0x2 ;  /* 0x0000000293057836 */ /* 0x000fe20000000000 */
[----:B------:R-:W-:Y:S01]  /*1dc0*/  SEL R4, R4, RZ, !P3 ;  /* 0x000000ff04047207 */ /* 0x000fe20005800000 */
[----:B------:R-:W-:Y:S01]  /*1dd0*/  IMAD.MOV.U32 R12, RZ, RZ, R126 ;  /* 0x000000ffff0c7224 */ /* 0x000fe200078e007e */
[----:B------:R-:W-:Y:S01]  /*1de0*/  SEL R6, R6, RZ, !P3 ;  /* 0x000000ff06067207 */ /* 0x000fe20005800000 */
[----:B------:R-:W-:Y:S01]  /*1df0*/  IMAD.MOV.U32 R13, RZ, RZ, R125 ;  /* 0x000000ffff0d7224 */ /* 0x000fe200078e007d */
[----:B------:R-:W-:Y:S01]  /*1e00*/  ISETP.NE.U32.AND P2, PT, R4, RZ, PT ;  /* 0x000000ff0400720c */ /* 0x000fe20003f45070 */
[----:B------:R-:W-:Y:S01]  /*1e10*/  HMMA.16816.F32 R52, R8, R14, R52 ;  /* 0x0000000e0834723c */ /* 0x000fe20000001834 */
[----:B------:R-:W-:Y:S01]  /*1e20*/  LOP3.LUT R7, R7, 0x7, R128, 0x78, !PT ;  /* 0x0000000707077812 */ /* 0x000fe200078e7880 */
[----:B------:R-:W-:Y:S01]  /*1e30*/  IMAD.SHL.U32 R4, R139, 0x80, RZ ;  /* 0x000000808b047824 */ /* 0x000fe200078e00ff */
[----:B------:R-:W-:-:S02]  /*1e40*/  LOP3.LUT R5, R5, R140, RZ, 0x3c, !PT ;  /* 0x0000008c05057212 */ /* 0x000fc400078e3cff */
[----:B------:R-:W-:Y:S01]  /*1e50*/  ISETP.NE.U32.AND P0, PT, R6, RZ, PT ;  /* 0x000000ff0600720c */ /* 0x000fe20003f05070 */
[--C-:B------:R-:W-:Y:S02]  /*1e60*/  IMAD R7, R7, 0x8, R4.reuse ;  /* 0x0000000807077824 */ /* 0x100fe400078e0204 */
[C---:B------:R-:W-:Y:S01]  /*1e70*/  HMMA.16816.F32 R48, R8.reuse, R16, R48 ;  /* 0x000000100830723c */ /* 0x040fe20000001830 */
[----:B------:R-:W-:Y:S02]  /*1e80*/  IMAD R6, R135, 0x8, R4 ;  /* 0x0000000887067824 */ /* 0x000fe400078e0204 */
[----:B------:R-:W-:Y:S01]  /*1e90*/  LEA R7, R7, UR9, 0x1 ;  /* 0x0000000907077c11 */ /* 0x000fe2000f8e08ff */
[----:B------:R-:W-:Y:S02]  /*1ea0*/  IMAD.U32 R16, RZ, RZ, UR4 ;  /* 0x00000004ff107e24 */ /* 0x000fe4000f8e00ff */
[----:B------:R-:W-:Y:S02]  /*1eb0*/  LEA R6, R6, UR9, 0x1 ;  /* 0x0000000906067c11 */ /* 0x000fe4000f8e08ff */
[----:B------:R-:W-:Y:S01]  /*1ec0*/  HMMA.16816.F32 R44, R8, R18, R44 ;  /* 0x00000012082c723c */ /* 0x000fe2000000182c */
[----:B------:R-:W-:Y:S01]  /*1ed0*/  LDSM.16.MT88.4 R104, [R7+0x1000] ;  /* 0x001000000768783b */ /* 0x000fe20000004200 */
[----:B------:R-:W-:-:S03]  /*1ee0*/  IMAD R17, R16, 0x2000, R127 ;  /* 0x0000200010117824 */ /* 0x000fc600078e027f */
[----:B------:R1:W-:Y:S03]  /*1ef0*/  LDSM.16.MT88.4 R112, [R6+0x1000] ;  /* 0x001000000670783b */ /* 0x0003e60000004200 */
[C---:B------:R-:W-:Y:S08]  /*1f00*/  HMMA.16816.F32 R40, R8.reuse, R20, R40 ;  /* 0x000000140828723c */ /* 0x040ff00000001828 */
[C---:B------:R-:W-:Y:S08]  /*1f10*/  HMMA.16816.F32 R92, R8.reuse, R22, R92 ;  /* 0x00000016085c723c */ /* 0x040ff0000000185c */
[C---:B------:R-:W-:Y:S08]  /*1f20*/  HMMA.16816.F32 R96, R8.reuse, R24, R96 ;  /* 0x000000180860723c */ /* 0x040ff00000001860 */
[----:B------:R-:W-:Y:S01]  /*1f30*/  HMMA.16816.F32 R28, R8, R26, R28 ;  /* 0x0000001a081c723c */ /* 0x000fe2000000181c */
[C---:B------:R-:W-:Y:S01]  /*1f40*/  VIADD R9, R137.reuse, 0x8 ;  /* 0x0000000889097836 */ /* 0x040fe20000000000 */
[----:B------:R-:W-:Y:S01]  /*1f50*/  SEL R8, RZ, 0x10, P4 ;  /* 0x00000010ff087807 */ /* 0x000fe20002000000 */
[----:B------:R-:W-:Y:S01]  /*1f60*/  VIADD R11, R137, 0xc ;  /* 0x0000000c890b7836 */ /* 0x000fe20000000000 */
[----:B------:R-:W-:-:S02]  /*1f70*/  IADD3 R10, P6, PT, R3, UR6, RZ ;  /* 0x00000006030a7c10 */ /* 0x000fc4000ffde0ff */
[--C-:B------:R-:W-:Y:S02]  /*1f80*/  LOP3.LUT R9, R9, 0x7, R128.reuse, 0x78, !PT ;  /* 0x0000000709097812 */ /* 0x100fe400078e7880 */
[----:B------:R-:W-:Y:S02]  /*1f90*/  LOP3.LUT R11, R11, 0x7, R128, 0x78, !PT ;  /* 0x000000070b0b7812 */ /* 0x000fe400078e7880 */
[----:B------:R-:W-:Y:S01]  /*1fa0*/  SEL R8, R8, RZ, !P3 ;  /* 0x000000ff08087207 */ /* 0x000fe20005800000 */
[--C-:B------:R-:W-:Y:S02]  /*1fb0*/  IMAD R9, R9, 0x8, R4.reuse ;  /* 0x0000000809097824 */ /* 0x100fe400078e0204 */
[----:B------:R-:W-:Y:S01]  /*1fc0*/  IMAD R11, R11, 0x8, R4 ;  /* 0x000000080b0b7824 */ /* 0x000fe200078e0204 */
[----:B------:R-:W-:Y:S01]  /*1fd0*/  ISETP.NE.U32.AND P4, PT, R8, RZ, PT ;  /* 0x000000ff0800720c */ /* 0x000fe20003f85070 */
[----:B------:R-:W-:Y:S01]  /*1fe0*/  IMAD R4, R138, 0x4, R5 ;  /* 0x000000048a047824 */ /* 0x000fe200078e0205 */
[----:B------:R-:W-:-:S02]  /*1ff0*/  LEA R100, R9, UR9, 0x1 ;  /* 0x0000000909647c11 */ /* 0x000fc4000f8e08ff */
[----:B------:R-:W-:Y:S01]  /*2000*/  LEA R32, R11, UR9, 0x1 ;  /* 0x000000090b207c11 */ /* 0x000fe2000f8e08ff */
[----:B------:R-:W-:Y:S01]  /*2010*/  IMAD.SHL.U32 R4, R4, 0x8, RZ ;  /* 0x0000000804047824 */ /* 0x000fe200078e00ff */
[----:B------:R-:W-:Y:S02]  /*2020*/  SEL R5, RZ, 0x10, P5 ;  /* 0x00000010ff057807 */ /* 0x000fe40002800000 */
[----:B------:R-:W-:Y:S01]  /*2030*/  LDSM.16.MT88.4 R100, [R100+0x1000] ;  /* 0x001000006464783b */ /* 0x000fe20000004200 */
[----:B------:R-:W-:Y:S02]  /*2040*/  IADD3 R8, P5, PT, R0, UR6, RZ ;  /* 0x0000000600087c10 */ /* 0x000fe4000ffbe0ff */
[----:B------:R-:W-:Y:S01]  /*2050*/  LEA R14, R4, UR5, 0x1 ;  /* 0x00000005040e7c11 */ /* 0x000fe2000f8e08ff */
[----:B------:R-:W-:Y:S01]  /*2060*/  LDSM.16.MT88.4 R32, [R32+0x1000] ;  /* 0x001000002020783b */ /* 0x000fe20000004200 */
[----:B------:R-:W-:Y:S01]  /*2070*/  IMAD.U32 R4, RZ, RZ, UR4 ;  /* 0x00000004ff047e24 */ /* 0x000fe2000f8e00ff */
[----:B------:R-:W-:Y:S01]  /*2080*/  SEL R5, R5, RZ, !P3 ;  /* 0x000000ff05057207 */ /* 0x000fe20005800000 */
[----:B------:R-:W-:Y:S01]  /*2090*/  ULOP3.LUT UR5, UR12, 0x3, URZ, 0xc0, !UPT ;  /* 0x000000030c057892 */ /* 0x000fe2000f8ec0ff */
[----:B------:R-:W2:Y:S01]  /*20a0*/  LDSM.16.M88.4 R116, [R14] ;  /* 0x000000000e74783b */ /* 0x000ea20000000200 */
[----:B------:R-:W-:Y:S01]  /*20b0*/  IMAD R15, R4, 0x1000, R141 ;  /* 0x00001000040f7824 */ /* 0x000fe200078e028d */
[----:B------:R-:W-:Y:S01]  /*20c0*/  ISETP.NE.U32.AND P3, PT, R5, RZ, PT ;  /* 0x000000ff0500720c */ /* 0x000fe20003f65070 */
[----:B------:R-:W-:Y:S01]  /*20d0*/  ULEA UR9, UR5, UR8, 0xd ;  /* 0x0000000805097291 */ /* 0x000fe2000f8e68ff */
[----:B------:R-:W3:Y:S01]  /*20e0*/  LDSM.16.M88.4 R36, [R14+0x800] ;  /* 0x000800000e24783b */ /* 0x000ee20000000200 */
[----:B------:R-:W-:Y:S01]  /*20f0*/  IADD3.X R11, PT, PT, R2, UR13, RZ, P6, !PT ;  /* 0x0000000d020b7c10 */ /* 0x000fe2000b7fe4ff */
[----:B------:R-:W-:Y:S01]  /*2100*/  ULEA UR5, UR5, UR8, 0xc ;  /* 0x0000000805057291 */ /* 0x000fe2000f8e60ff */
[----:B-1----:R-:W-:Y:S01]  /*2110*/  IADD3 R6, P6, PT, R111, UR6, RZ ;  /* 0x000000066f067c10 */ /* 0x002fe2000ffde0ff */
[----:B------:R-:W-:Y:S01]  /*2120*/  BAR.SYNC.DEFER_BLOCKING 0x0 ;  /* 0x0000000000007b1d */ /* 0x000fe20000010000 */
[----:B------:R-:W-:Y:S01]  /*2130*/  IADD3.X R9, PT, PT, R108, UR13, RZ, P5, !PT ;  /* 0x0000000d6c097c10 */ /* 0x000fe2000affe4ff */
[----:B------:R-:W-:Y:S01]  /*2140*/  UIADD3 UR4, UPT, UPT, UR12, 0x1, URZ ;  /* 0x000000010c047890 */ /* 0x000fe2000fffe0ff */
[----:B------:R-:W-:-:S02]  /*2150*/  IADD3.X R7, PT, PT, R120, UR13, RZ, P6, !PT ;  /* 0x0000000d78077c10 */ /* 0x000fc4000b7fe4ff */
[----:B------:R-:W-:Y:S02]  /*2160*/  LEA R16, R133, UR9, 0x1 ;  /* 0x0000000985107c11 */ /* 0x000fe4000f8e08ff */
[----:B------:R-:W-:Y:S02]  /*2170*/  LEA R20, R132, UR9, 0x1 ;  /* 0x0000000984147c11 */ /* 0x000fe4000f8e08ff */
[----:B------:R-:W-:Y:S02]  /*2180*/  LEA R24, R130, UR9, 0x1 ;  /* 0x0000000982187c11 */ /* 0x000fe4000f8e08ff */
[----:B------:R-:W-:Y:S01]  /*2190*/  LEA R149, R136, UR5, 0x1 ;  /* 0x0000000588957c11 */ /* 0x000fe2000f8e08ff */
[----:B------:R-:W-:Y:S01]  /*21a0*/  @!PT LDS RZ, [RZ] ;  /* 0x00000000fffff984 */ /* 0x000fe20000000800 */
[----:B------:R-:W-:Y:S01]  /*21b0*/  @!PT LDS RZ, [RZ] ;  /* 0x00000000fffff984 */ /* 0x000fe20000000800 */
[----:B------:R-:W-:Y:S01]  /*21c0*/  @!PT LDS RZ, [RZ] ;  /* 0x00000000fffff984 */ /* 0x000fe20000000800 */
[----:B------:R1:W-:Y:S01]  /*21d0*/  LDGSTS.E.BYPASS.128 [R15], desc[UR18][R12.64], P2 ;  /* 0x000000000c0f7fae */ /* 0x0003e20009181812 */
[----:B--2---:R-:W-:Y:S01]  /*21e0*/  HMMA.16816.F32 R88, R116, R112, R88 ;  /* 0x000000707458723c */ /* 0x004fe20000001858 */
[----:B-1----:R-:W-:Y:S02]  /*21f0*/  IMAD.MOV.U32 R12, RZ, RZ, R124 ;  /* 0x000000ffff0c7224 */ /* 0x002fe400078e007c */
[----:B------:R-:W-:-:S05]  /*2200*/  IMAD.MOV.U32 R13, RZ, RZ, R123 ;  /* 0x000000ffff0d7224 */ /* 0x000fca00078e007b */
[C---:B------:R-:W-:Y:S01]  /*2210*/  HMMA.16816.F32 R84, R116.reuse, R114, R84 ;  /* 0x000000727454723c */ /* 0x040fe20000001854 */
[----:B------:R1:W-:Y:S01]  /*2220*/  LDGSTS.E.BYPASS.128 [R15+0x800], desc[UR18][R12.64], P2 ;  /* 0x008000000c0f7fae */ /* 0x0003e20009181812 */
[----:B------:R-:W-:Y:S01]  /*2230*/  IADD3 R4, P2, PT, R109, UR6, RZ ;  /* 0x000000066d047c10 */ /* 0x000fe2000ff5e0ff */
[----:B------:R-:W-:Y:S02]  /*2240*/  ULEA UR6, UP0, UR7, UR6, 0x1 ;  /* 0x0000000607067291 */ /* 0x000fe4000f8008ff */
[----:B------:R-:W0:Y:S01]  /*2250*/  LDGDEPBAR ;  /* 0x00000000000079af */ /* 0x000e220000000000 */
[----:B------:R-:W-:Y:S02]  /*2260*/  IADD3.X R5, PT, PT, R110, UR13, RZ, P2, !PT ;  /* 0x0000000d6e057c10 */ /* 0x000fe400097fe4ff */
[----:B------:R-:W-:Y:S01]  /*2270*/  HMMA.16816.F32 R80, R116, R104, R80 ;  /* 0x000000687450723c */ /* 0x000fe20000001850 */
[----:B------:R-:W-:Y:S01]  /*2280*/  UIADD3.X UR13, UPT, UPT, UR13, UR14, URZ, UP0, !UPT ;  /* 0x0000000e0d0d7290 */ /* 0x000fe200087fe4ff */
[----:B------:R-:W-:Y:S01]  /*2290*/  LDGSTS.E.BYPASS.128 [R17+0x4000], desc[UR18][R10.64], P1 ;  /* 0x040000000a117fae */ /* 0x000fe20008981812 */
[----:B------:R-:W-:Y:S01]  /*22a0*/  UISETP.GE.AND UP0, UPT, UR12, UR10, UPT ;  /* 0x0000000a0c00728c */ /* 0x000fe2000bf06270 */
[----:B------:R-:W-:-:S02]  /*22b0*/  IADD3 R126, P1, PT, R126, 0x40, RZ ;  /* 0x000000407e7e7810 */ /* 0x000fc40007f3e0ff */
[----:B------:R-:W-:Y:S01]  /*22c0*/  LDGSTS.E.BYPASS.128 [R17+0x4800], desc[UR18][R8.64], P0 ;  /* 0x0480000008117fae */ /* 0x000fe20008181812 */
[----:B-1----:R-:W-:Y:S01]  /*22d0*/  LEA R12, R134, UR9, 0x1 ;  /* 0x00000009860c7c11 */ /* 0x002fe2000f8e08ff */
[C---:B------:R-:W-:Y:S01]  /*22e0*/  HMMA.16816.F32 R76, R116.reuse, R106, R76 ;  /* 0x0000006a744c723c */ /* 0x040fe2000000184c */
[----:B------:R-:W-:Y:S01]  /*22f0*/  IADD3 R124, P0, PT, R124, 0x40, RZ ;  /* 0x000000407c7c7810 */ /* 0x000fe20007f1e0ff */
[----:B------:R-:W-:Y:S01]  /*2300*/  LDGSTS.E.BYPASS.128 [R17+0x5000], desc[UR18][R4.64], P4 ;  /* 0x0500000004117fae */ /* 0x000fe2000a181812 */
[----:B------:R-:W-:Y:S01]  /*2310*/  IMAD.X R125, RZ, RZ, R125, P1 ;  /* 0x000000ffff7d7224 */ /* 0x000fe200008e067d */
[----:B------:R-:W-:Y:S02]  /*2320*/  UIADD3 UR9, UPT, UPT, UR9, 0x4000, URZ ;  /* 0x0000400009097890 */ /* 0x000fe4000fffe0ff */
[----:B------:R1:W-:Y:S01]  /*2330*/  LDGSTS.E.BYPASS.128 [R17+0x5800], desc[UR18][R6.64], P3 ;  /* 0x0580000006117fae */ /* 0x0003e20009981812 */
[----:B------:R-:W-:Y:S01]  /*2340*/  IMAD.X R123, RZ, RZ, R123, P0 ;  /* 0x000000ffff7b7224 */ /* 0x000fe200000e067b */
[C---:B------:R-:W-:Y:S01]  /*2350*/  HMMA.16816.F32 R72, R116.reuse, R100, R72 ;  /* 0x000000647448723c */ /* 0x040fe20000001848 */
[----:B------:R-:W-:Y:S01]  /*2360*/  UMOV UR12, UR4 ;  /* 0x00000004000c7c82 */ /* 0x000fe20008000000 */
[----:B------:R-:W0:Y:S06]  /*2370*/  LDGDEPBAR ;  /* 0x00000000000079af */ /* 0x000e2c0000000000 */
[C---:B------:R-:W-:Y:S08]  /*2380*/  HMMA.16816.F32 R68, R116.reuse, R102, R68 ;  /* 0x000000667444723c */ /* 0x040ff00000001844 */
[C---:B------:R-:W-:Y:S08]  /*2390*/  HMMA.16816.F32 R64, R116.reuse, R32, R64 ;  /* 0x000000207440723c */ /* 0x040ff00000001840 */
[----:B------:R-:W-:Y:S01]  /*23a0*/  HMMA.16816.F32 R60, R116, R34, R60 ;  /* 0x00000022743c723c */ /* 0x000fe2000000183c */
[----:B------:R-:W-:-:S04]  /*23b0*/  DEPBAR.LE SB0, 0x4 ;  /* 0x000081000000791a */ /* 0x000fc80000000000 */
[----:B------:R-:W-:Y:S03]  /*23c0*/  BAR.SYNC.DEFER_BLOCKING 0x0 ;  /* 0x0000000000007b1d */ /* 0x000fe60000010000 */
[C---:B---3--:R-:W-:Y:S08]  /*23d0*/  HMMA.16816.F32 R56, R36.reuse, R112, R56 ;  /* 0x000000702438723c */ /* 0x048ff00000001838 */
[C---:B------:R-:W-:Y:S08]  /*23e0*/  HMMA.16816.F32 R52, R36.reuse, R114, R52 ;  /* 0x000000722434723c */ /* 0x040ff00000001834 */
[C---:B------:R-:W-:Y:S01]  /*23f0*/  HMMA.16816.F32 R48, R36.reuse, R104, R48 ;  /* 0x000000682430723c */ /* 0x040fe20000001830 */
[----:B-1----:R1:W2:Y:S07]  /*2400*/  LDSM.16.M88.4 R4, [R149] ;  /* 0x000000009504783b */ /* 0x0022ae0000000200 */
[C---:B------:R-:W-:Y:S01]  /*2410*/  HMMA.16816.F32 R44, R36.reuse, R106, R44 ;  /* 0x0000006a242c723c */ /* 0x040fe2000000182c */
[----:B------:R1:W3:Y:S04]  /*2420*/  LDSM.16.M88.4 R8, [R149+0x800] ;  /* 0x000800009508783b */ /* 0x0002e80000000200 */
[----:B------:R-:W4:Y:S03]  /*2430*/  LDSM.16.MT88.4 R12, [R12+0x4000] ;  /* 0x004000000c0c783b */ /* 0x000f260000004200 */
[C---:B------:R-:W-:Y:S01]  /*2440*/  HMMA.16816.F32 R40, R36.reuse, R100, R40 ;  /* 0x000000642428723c */ /* 0x040fe20000001828 */
[----:B------:R-:W5:Y:S04]  /*2450*/  LDSM.16.MT88.4 R16, [R16+0x4000] ;  /* 0x004000001010783b */ /* 0x000f680000004200 */
[----:B------:R-:W1:Y:S03]  /*2460*/  LDSM.16.MT88.4 R20, [R20+0x4000] ;  /* 0x004000001414783b */ /* 0x000e660000004200 */
[C---:B------:R-:W-:Y:S01]  /*2470*/  HMMA.16816.F32 R92, R36.reuse, R102, R92 ;  /* 0x00000066245c723c */ /* 0x040fe2000000185c */
[----:B------:R-:W1:Y:S07]  /*2480*/  LDSM.16.MT88.4 R24, [R24+0x4000] ;  /* 0x004000001818783b */ /* 0x000e6e0000004200 */
[C---:B------:R-:W-:Y:S08]  /*2490*/  HMMA.16816.F32 R96, R36.reuse, R32, R96 ;  /* 0x000000202460723c */ /* 0x040ff00000001860 */
[----:B------:R-:W-:Y:S01]  /*24a0*/  HMMA.16816.F32 R28, R36, R34, R28 ;  /* 0x00000022241c723c */ /* 0x000fe2000000181c */
[----:B------:R-:W-:-:S04]  /*24b0*/  NOP ;  /* 0x0000000000007918 */ /* 0x000fc80000000000 */
[----:B--2---:R-:W-:-:S15]  /*24c0*/  BRA.U !UP0, `(.L_x_1) ;  /* 0xfffffff508d47547 */ /* 0x004fde000b83ffff */
.L_x_0:
[----:B------:R-:W-:-:S04]  /*24d0*/  DEPBAR.LE SB0, 0x0 ;  /* 0x000080000000791a */ /* 0x000fc80000000000 */
[----:B------:R-:W-:Y:S01]  /*24e0*/  F2FP.F16.F32.PACK_AB R88, R89, R88 ;  /* 0x000000585958723e */ /* 0x000fe200000000ff */
[----:B------:R-:W-:Y:S01]  /*24f0*/  IMAD R148, R131, 0x88, R148 ;  /* 0x0000008883947824 */ /* 0x000fe200078e0294 */
[----:B------:R-:W-:Y:S01]  /*2500*/  F2FP.F16.F32.PACK_AB R90, R91, R90 ;  /* 0x0000005a5b5a723e */ /* 0x000fe200000000ff */
[----:B------:R-:W5:Y:S01]  /*2510*/  LDC.64 R36, c[0x0][0x390] ;  /* 0x0000e400ff247b82 */ /* 0x000f620000000a00 */
[----:B------:R-:W-:Y:S02]  /*2520*/  F2FP.F16.F32.PACK_AB R84, R85, R84 ;  /* 0x000000545554723e */ /* 0x000fe400000000ff */
[----:B------:R-:W-:Y:S02]  /*2530*/  F2FP.F16.F32.PACK_AB R86, R87, R86 ;  /* 0x000000565756723e */ /* 0x000fe400000000ff */
[----:B------:R-:W-:Y:S02]  /*2540*/  F2FP.F16.F32.PACK_AB R80, R81, R80 ;  /* 0x000000505150723e */ /* 0x000fe400000000ff */
[----:B------:R-:W-:-:S02]  /*2550*/  F2FP.F16.F32.PACK_AB R82, R83, R82 ;  /* 0x000000525352723e */ /* 0x000fc400000000ff */
[----:B------:R-:W-:Y:S02]  /*2560*/  F2FP.F16.F32.PACK_AB R76, R77, R76 ;  /* 0x0000004c4d4c723e */ /* 0x000fe400000000ff */
[----:B------:R-:W-:Y:S02]  /*2570*/  F2FP.F16.F32.PACK_AB R78, R79, R78 ;  /* 0x0000004e4f4e723e */ /* 0x000fe400000000ff */
        /* <DEDUP_REMOVED lines=8> */
[----:B------:R-:W-:Y:S01]  /*2600*/  LEA R129, R129, UR8, 0x1 ;  /* 0x0000000881817c11 */ /* 0x000fe2000f8e08ff */
[----:B------:R-:W-:Y:S01]  /*2610*/  BAR.SYNC.DEFER_BLOCKING 0x0 ;  /* 0x0000000000007b1d */ /* 0x000fe20000010000 */
[----:B------:R-:W-:-:S02]  /*2620*/  LEA R148, R148, UR8, 0x1 ;  /* 0x0000000894947c11 */ /* 0x000fc4000f8e08ff */
[----:B------:R-:W-:Y:S02]  /*2630*/  F2FP.F16.F32.PACK_AB R2, R45, R44 ;  /* 0x0000002c2d02723e */ /* 0x000fe400000000ff */
[----:B----4-:R-:W-:Y:S02]  /*2640*/  F2FP.F16.F32.PACK_AB R12, R47, R46 ;  /* 0x0000002e2f0c723e */ /* 0x010fe400000000ff */
[----:B------:R-:W-:Y:S02]  /*2650*/  F2FP.F16.F32.PACK_AB R56, R57, R56 ;  /* 0x000000383938723e */ /* 0x000fe400000000ff */
[----:B------:R-:W-:Y:S02]  /*2660*/  F2FP.F16.F32.PACK_AB R58, R59, R58 ;  /* 0x0000003a3b3a723e */ /* 0x000fe400000000ff */
[----:B------:R-:W-:Y:S02]  /*2670*/  F2FP.F16.F32.PACK_AB R52, R53, R52 ;  /* 0x000000343534723e */ /* 0x000fe400000000ff */
[----:B------:R-:W-:-:S02]  /*2680*/  F2FP.F16.F32.PACK_AB R54, R55, R54 ;  /* 0x000000363736723e */ /* 0x000fc400000000ff */
[----:B------:R-:W-:Y:S02]  /*2690*/  F2FP.F16.F32.PACK_AB R48, R49, R48 ;  /* 0x000000303130723e */ /* 0x000fe400000000ff */
[----:B------:R-:W-:Y:S01]  /*26a0*/  F2FP.F16.F32.PACK_AB R50, R51, R50 ;  /* 0x000000323332723e */ /* 0x000fe200000000ff */
[----:B------:R-:W1:Y:S01]  /*26b0*/  LDC R49, c[0x0][0x3ac] ;  /* 0x0000eb00ff317b82 */ /* 0x000e620000000800 */
[----:B------:R-:W-:Y:S02]  /*26c0*/  F2FP.F16.F32.PACK_AB R40, R41, R40 ;  /* 0x000000282928723e */ /* 0x000fe400000000ff */
[----:B------:R-:W-:Y:S02]  /*26d0*/  F2FP.F16.F32.PACK_AB R42, R43, R42 ;  /* 0x0000002a2b2a723e */ /* 0x000fe400000000ff */
[----:B------:R-:W-:Y:S01]  /*26e0*/  F2FP.F16.F32.PACK_AB R92, R93, R92 ;  /* 0x0000005c5d5c723e */ /* 0x000fe200000000ff */
[----:B------:R-:W-:Y:S01]  /*26f0*/  STS [R129], R88 ;  /* 0x0000005881007388 */ /* 0x000fe20000000800 */
[----:B------:R-:W-:-:S02]  /*2700*/  F2FP.F16.F32.PACK_AB R94, R95, R94 ;  /* 0x0000005e5f5e723e */ /* 0x000fc400000000ff */
[----:B------:R-:W-:Y:S01]  /*2710*/  F2FP.F16.F32.PACK_AB R96, R97, R96 ;  /* 0x000000606160723e */ /* 0x000fe200000000ff */
[----:B------:R-:W-:Y:S01]  /*2720*/  STS [R129+0x880], R90 ;  /* 0x0008805a81007388 */ /* 0x000fe20000000800 */
[----:B------:R-:W-:Y:S02]  /*2730*/  F2FP.F16.F32.PACK_AB R98, R99, R98 ;  /* 0x000000626362723e */ /* 0x000fe400000000ff */
[----:B------:R-:W-:Y:S01]  /*2740*/  F2FP.F16.F32.PACK_AB R32, R29, R28 ;  /* 0x0000001c1d20723e */ /* 0x000fe200000000ff */
[----:B------:R-:W-:Y:S01]  /*2750*/  STS [R129+0x20], R84 ;  /* 0x0000205481007388 */ /* 0x000fe20000000800 */
[----:B------:R-:W-:Y:S02]  /*2760*/  F2FP.F16.F32.PACK_AB R30, R31, R30 ;  /* 0x0000001e1f1e723e */ /* 0x000fe400000000ff */
[C---:B------:R-:W-:Y:S01]  /*2770*/  LOP3.LUT R0, R122.reuse, R131, RZ, 0xfc, !PT ;  /* 0x000000837a007212 */ /* 0x040fe200078efcff */
[----:B------:R-:W-:Y:S01]  /*2780*/  STS [R129+0x8a0], R86 ;  /* 0x0008a05681007388 */ /* 0x000fe20000000800 */
[----:B------:R-:W-:Y:S01]  /*2790*/  ISETP.GE.AND P0, PT, R121, UR17, PT ;  /* 0x0000001179007c0c */ /* 0x000fe2000bf06270 */
[----:B------:R-:W-:-:S02]  /*27a0*/  IMAD.IADD R122, R122, 0x1, R131 ;  /* 0x000000017a7a7824 */ /* 0x000fc400078e0283 */
[----:B------:R-:W-:Y:S01]  /*27b0*/  STS [R129+0x40], R80 ;  /* 0x0000405081007388 */ /* 0x000fe20000000800 */
[C---:B------:R-:W-:Y:S01]  /*27c0*/  VIADD R28, R0.reuse, 0x20 ;  /* 0x00000020001c7836 */ /* 0x040fe20000000000 */
[C---:B------:R-:W-:Y:S01]  /*27d0*/  ISETP.LT.AND P5, PT, R0.reuse, UR16, !P0 ;  /* 0x0000001000007c0c */ /* 0x040fe2000c7a1270 */
[C---:B-1----:R-:W-:Y:S01]  /*27e0*/  IMAD R33, R0.reuse, R49, RZ ;  /* 0x0000003100217224 */ /* 0x042fe200078e02ff */
[----:B------:R-:W-:Y:S01]  /*27f0*/  STS [R129+0x8c0], R82 ;  /* 0x0008c05281007388 */ /* 0x000fe20000000800 */
[----:B------:R-:W-:Y:S01]  /*2800*/  VIADD R31, R0, 0x28 ;  /* 0x00000028001f7836 */ /* 0x000fe20000000000 */
[----:B------:R-:W-:Y:S01]  /*2810*/  ISETP.LT.AND P4, PT, R28, UR16, !P0 ;  /* 0x000000101c007c0c */ /* 0x000fe2000c781270 */
[----:B------:R-:W-:Y:S01]  /*2820*/  IMAD R35, R49, 0x20, R33 ;  /* 0x0000002031237824 */ /* 0x000fe200078e0221 */
[----:B------:R-:W-:Y:S02]  /*2830*/  STS [R129+0x60], R76 ;  /* 0x0000604c81007388 */ /* 0x000fe40000000800 */
[----:B------:R-:W-:Y:S01]  /*2840*/  ISETP.LT.AND P3, PT, R31, UR16, !P0 ;  /* 0x000000101f007c0c */ /* 0x000fe2000c761270 */
[C---:B------:R-:W-:Y:S01]  /*2850*/  IMAD R41, R49.reuse, 0x8, R35 ;  /* 0x0000000831297824 */ /* 0x040fe200078e0223 */
[----:B------:R-:W-:Y:S03]  /*2860*/  STS [R129+0x8e0], R78 ;  /* 0x0008e04e81007388 */ /* 0x000fe60000000800 */
[----:B------:R-:W-:Y:S01]  /*2870*/  IMAD R43, R49, 0x8, R41 ;  /* 0x00000008312b7824 */ /* 0x000fe200078e0229 */
[----:B------:R-:W-:Y:S04]  /*2880*/  STS [R129+0x80], R72 ;  /* 0x0000804881007388 */ /* 0x000fe80000000800 */
[----:B------:R-:W-:Y:S04]  /*2890*/  STS [R129+0x900], R74 ;  /* 0x0009004a81007388 */ /* 0x000fe80000000800 */
[----:B------:R-:W-:Y:S04]  /*28a0*/  STS [R129+0xa0], R68 ;  /* 0x0000a04481007388 */ /* 0x000fe80000000800 */
[----:B------:R-:W-:Y:S04]  /*28b0*/  STS [R129+0x920], R70 ;  /* 0x0009204681007388 */ /* 0x000fe80000000800 */
[----:B------:R-:W-:Y:S04]  /*28c0*/  STS [R129+0xc0], R64 ;  /* 0x0000c04081007388 */ /* 0x000fe80000000800 */
[----:B------:R-:W-:Y:S04]  /*28d0*/  STS [R129+0x940], R66 ;  /* 0x0009404281007388 */ /* 0x000fe80000000800 */
[----:B------:R-:W-:Y:S04]  /*28e0*/  STS [R129+0xe0], R60 ;  /* 0x0000e03c81007388 */ /* 0x000fe80000000800 */
[----:B------:R-:W-:Y:S01]  /*28f0*/  STS [R129+0x960], R62 ;  /* 0x0009603e81007388 */ /* 0x000fe20000000800 */
[----:B------:R-:W-:Y:S06]  /*2900*/  BAR.SYNC.DEFER_BLOCKING 0x0 ;  /* 0x0000000000007b1d */ /* 0x000fec0000010000 */
[----:B------:R-:W1:Y:S04]  /*2910*/  LDS.128 R44, [R148] ;  /* 0x00000000942c7984 */ /* 0x000e680000000c00 */
[----:B------:R-:W4:Y:S04]  /*2920*/  LDS.128 R24, [R148+0x880] ;  /* 0x0008800094187984 */ /* 0x000f280000000c00 */
[----:B--2---:R-:W2:Y:S04]  /*2930*/  LDS.128 R4, [R148+0x1100] ;  /* 0x0011000094047984 */ /* 0x004ea80000000c00 */
[----:B---3--:R-:W3:Y:S01]  /*2940*/  LDS.128 R8, [R148+0x1980] ;  /* 0x0019800094087984 */ /* 0x008ee20000000c00 */
[----:B------:R-:W-:Y:S06]  /*2950*/  BAR.SYNC.DEFER_BLOCKING 0x0 ;  /* 0x0000000000007b1d */ /* 0x000fec0000010000 */
[----:B------:R-:W-:Y:S04]  /*2960*/  STS [R129], R56 ;  /* 0x0000003881007388 */ /* 0x000fe80000000800 */
[----:B------:R-:W-:Y:S04]  /*2970*/  STS [R129+0x880], R58 ;  /* 0x0008803a81007388 */ /* 0x000fe80000000800 */
[----:B------:R-:W-:Y:S04]  /*2980*/  STS [R129+0x20], R52 ;  /* 0x0000203481007388 */ /* 0x000fe80000000800 */
[----:B------:R-:W-:Y:S04]  /*2990*/  STS [R129+0x8a0], R54 ;  /* 0x0008a03681007388 */ /* 0x000fe80000000800 */
[----:B------:R-:W-:Y:S04]  /*29a0*/  STS [R129+0x40], R48 ;  /* 0x0000403081007388 */ /* 0x000fe80000000800 */
[----:B------:R-:W-:Y:S04]  /*29b0*/  STS [R129+0x8c0], R50 ;  /* 0x0008c03281007388 */ /* 0x000fe80000000800 */
[----:B------:R5:W-:Y:S04]  /*29c0*/  STS [R129+0x60], R2 ;  /* 0x0000600281007388 */ /* 0x000be80000000800 */
[----:B------:R-:W-:Y:S04]  /*29d0*/  STS [R129+0x8e0], R12 ;  /* 0x0008e00c81007388 */ /* 0x000fe80000000800 */
[----:B------:R-:W-:Y:S01]  /*29e0*/  STS [R129+0x80], R40 ;  /* 0x0000802881007388 */ /* 0x000fe20000000800 */
[----:B-----5:R-:W-:-:S03]  /*29f0*/  IMAD.WIDE R2, R33, 0x2, R36 ;  /* 0x0000000221027825 */ /* 0x020fc600078e0224 */
[----:B------:R-:W-:Y:S04]  /*2a00*/  STS [R129+0x900], R42 ;  /* 0x0009002a81007388 */ /* 0x000fe80000000800 */
[----:B------:R-:W-:Y:S01]  /*2a10*/  STS [R129+0xa0], R92 ;  /* 0x0000a05c81007388 */ /* 0x000fe20000000800 */
[----:B------:R-:W-:-:S03]  /*2a20*/  IMAD.WIDE R28, R121, 0x2, R2 ;  /* 0x00000002791c7825 */ /* 0x000fc600078e0202 */
[----:B------:R-:W-:Y:S01]  /*2a30*/  STS [R129+0x920], R94 ;  /* 0x0009205e81007388 */ /* 0x000fe20000000800 */
[----:B------:R-:W-:-:S03]  /*2a40*/  VIADD R2, R122, 0x8 ;  /* 0x000000087a027836 */ /* 0x000fc60000000000 */
[----:B------:R-:W-:Y:S01]  /*2a50*/  STS [R129+0xc0], R96 ;  /* 0x0000c06081007388 */ /* 0x000fe20000000800 */
[C---:B------:R-:W-:Y:S01]  /*2a60*/  IMAD R3, R2.reuse, R49, RZ ;  /* 0x0000003102037224 */ /* 0x040fe200078e02ff */
[----:B------:R-:W-:Y:S02]  /*2a70*/  ISETP.LT.AND P6, PT, R2, UR16, !P0 ;  /* 0x0000001002007c0c */ /* 0x000fe4000c7c1270 */
[----:B------:R-:W-:Y:S01]  /*2a80*/  STS [R129+0x940], R98 ;  /* 0x0009406281007388 */ /* 0x000fe20000000800 */
[----:B------:R-:W-:-:S03]  /*2a90*/  IMAD.WIDE R2, R3, 0x2, R36 ;  /* 0x0000000203027825 */ /* 0x000fc600078e0224 */
[----:B------:R-:W-:Y:S01]  /*2aa0*/  STS [R129+0xe0], R32 ;  /* 0x0000e02081007388 */ /* 0x000fe20000000800 */
[----:B------:R-:W-:-:S03]  /*2ab0*/  IMAD.WIDE R38, R121, 0x2, R2 ;  /* 0x0000000279267825 */ /* 0x000fc600078e0202 */
[----:B------:R5:W-:Y:S01]  /*2ac0*/  STS [R129+0x960], R30 ;  /* 0x0009601e81007388 */ /* 0x000be20000000800 */
[----:B------:R-:W-:Y:S01]  /*2ad0*/  BAR.SYNC.DEFER_BLOCKING 0x0 ;  /* 0x0000000000007b1d */ /* 0x000fe20000010000 */
[C---:B-----5:R-:W-:Y:S02]  /*2ae0*/  VIADD R30, R0.reuse, 0x30 ;  /* 0x00000030001e7836 */ /* 0x060fe40000000000 */
[----:B------:R-:W-:-:S03]  /*2af0*/  VIADD R0, R0, 0x38 ;  /* 0x0000003800007836 */ /* 0x000fc60000000000 */
[----:B------:R-:W-:Y:S02]  /*2b00*/  ISETP.LT.AND P2, PT, R30, UR16, !P0 ;  /* 0x000000101e007c0c */ /* 0x000fe4000c741270 */
[----:B------:R-:W-:Y:S01]  /*2b10*/  ISETP.LT.AND P1, PT, R0, UR16, !P0 ;  /* 0x0000001000007c0c */ /* 0x000fe2000c721270 */
[C---:B------:R-:W-:Y:S02]  /*2b20*/  VIADD R0, R122.reuse, 0x18 ;  /* 0x000000187a007836 */ /* 0x040fe40000000000 */
[----:B------:R-:W-:Y:S02]  /*2b30*/  VIADD R122, R122, 0x10 ;  /* 0x000000107a7a7836 */ /* 0x000fe40000000000 */
[-C--:B------:R-:W-:Y:S02]  /*2b40*/  IMAD R33, R0, R49.reuse, RZ ;  /* 0x0000003100217224 */ /* 0x080fe400078e02ff */
[C---:B------:R-:W-:Y:S02]  /*2b50*/  IMAD R31, R122.reuse, R49, RZ ;  /* 0x000000317a1f7224 */ /* 0x040fe400078e02ff */
[--C-:B------:R-:W-:Y:S01]  /*2b60*/  IMAD.WIDE R2, R33, 0x2, R36.reuse ;  /* 0x0000000221027825 */ /* 0x100fe200078e0224 */
[----:B------:R-:W5:Y:S03]  /*2b70*/  LDS.128 R12, [R148] ;  /* 0x00000000940c7984 */ /* 0x000f660000000c00 */
[----:B------:R-:W-:Y:S01]  /*2b80*/  IMAD.WIDE R32, R41, 0x2, R36 ;  /* 0x0000000229207825 */ /* 0x000fe200078e0224 */
[----:B------:R-:W5:Y:S03]  /*2b90*/  LDS.128 R16, [R148+0x880] ;  /* 0x0008800094107984 */ /* 0x000f660000000c00 */
[C---:B------:R-:W-:Y:S01]  /*2ba0*/  IMAD.WIDE R2, R121.reuse, 0x2, R2 ;  /* 0x0000000279027825 */ /* 0x040fe200078e0202 */
[----:B------:R-:W5:Y:S03]  /*2bb0*/  LDS.128 R20, [R148+0x1100] ;  /* 0x0011000094147984 */ /* 0x000f660000000c00 */
[----:B------:R-:W-:Y:S01]  /*2bc0*/  IMAD.WIDE R32, R121, 0x2, R32 ;  /* 0x0000000279207825 */ /* 0x000fe200078e0220 */
[----:B-1----:R1:W-:Y:S01]  /*2bd0*/  @P5 STG.E.128 desc[UR18][R28.64], R44 ;  /* 0x0000002c1c005986 */ /* 0x0023e2000c101d12 */
[----:B------:R-:W-:-:S02]  /*2be0*/  ISETP.LT.AND P5, PT, R122, UR16, !P0 ;  /* 0x000000107a007c0c */ /* 0x000fc4000c7a1270 */
[----:B------:R-:W-:Y:S01]  /*2bf0*/  ISETP.LT.AND P0, PT, R0, UR16, !P0 ;  /* 0x0000001000007c0c */ /* 0x000fe2000c701270 */
[----:B----4-:R4:W-:Y:S01]  /*2c00*/  @P6 STG.E.128 desc[UR18][R38.64], R24 ;  /* 0x0000001826006986 */ /* 0x0109e2000c101d12 */
[----:B-1----:R-:W-:-:S04]  /*2c10*/  IMAD.WIDE R28, R31, 0x2, R36 ;  /* 0x000000021f1c7825 */ /* 0x002fc800078e0224 */
[----:B------:R-:W-:-:S04]  /*2c20*/  IMAD.WIDE R30, R35, 0x2, R36 ;  /* 0x00000002231e7825 */ /* 0x000fc800078e0224 */
[----:B------:R-:W-:-:S04]  /*2c30*/  IMAD.WIDE R34, R43, 0x2, R36 ;  /* 0x000000022b227825 */ /* 0x000fc800078e0224 */
[----:B------:R-:W-:-:S04]  /*2c40*/  IMAD.WIDE R28, R121, 0x2, R28 ;  /* 0x00000002791c7825 */ /* 0x000fc800078e021c */
[C---:B------:R-:W-:Y:S01]  /*2c50*/  IMAD.WIDE R30, R121.reuse, 0x2, R30 ;  /* 0x00000002791e7825 */ /* 0x040fe200078e021e */
[----:B--2---:R4:W-:Y:S03]  /*2c60*/  @P5 STG.E.128 desc[UR18][R28.64], R4 ;  /* 0x000000041c005986 */ /* 0x0049e6000c101d12 */
[----:B------:R-:W-:Y:S01]  /*2c70*/  IMAD.WIDE R34, R121, 0x2, R34 ;  /* 0x0000000279227825 */ /* 0x000fe200078e0222 */
[----:B---3--:R4:W-:Y:S04]  /*2c80*/  @P0 STG.E.128 desc[UR18][R2.64], R8 ;  /* 0x0000000802000986 */ /* 0x0089e8000c101d12 */
[----:B-----5:R4:W-:Y:S04]  /*2c90*/  @P4 STG.E.128 desc[UR18][R30.64], R12 ;  /* 0x0000000c1e004986 */ /* 0x0209e8000c101d12 */
[----:B------:R4:W-:Y:S04]  /*2ca0*/  @P3 STG.E.128 desc[UR18][R32.64], R16 ;  /* 0x0000001020003986 */ /* 0x0009e8000c101d12 */
[----:B------:R4:W-:Y:S01]  /*2cb0*/  @P2 STG.E.128 desc[UR18][R34.64], R20 ;  /* 0x0000001422002986 */ /* 0x0009e2000c101d12 */
[----:B------:R-:W-:Y:S05]  /*2cc0*/  @!P1 EXIT ;  /* 0x000000000000994d */ /* 0x000fea0003800000 */
[----:B------:R-:W1:Y:S01]  /*2cd0*/  LDS.128 R148, [R148+0x1980] ;  /* 0x0019800094947984 */ /* 0x000e620000000c00 */
[----:B----4-:R-:W-:-:S04]  /*2ce0*/  IMAD R3, R49, 0x8, R43 ;  /* 0x0000000831037824 */ /* 0x010fc800078e022b */
[----:B------:R-:W-:-:S04]  /*2cf0*/  IMAD.WIDE R2, R3, 0x2, R36 ;  /* 0x0000000203027825 */ /* 0x000fc800078e0224 */
[----:B------:R-:W-:-:S05]  /*2d00*/  IMAD.WIDE R2, R121, 0x2, R2 ;  /* 0x0000000279027825 */ /* 0x000fca00078e0202 */
[----:B-1----:R-:W-:Y:S01]  /*2d10*/  STG.E.128 desc[UR18][R2.64], R148 ;  /* 0x0000009402007986 */ /* 0x002fe2000c101d12 */
[----:B------:R-:W-:Y:S05]  /*2d20*/  EXIT ;  /* 0x000000000000794d */ /* 0x000fea0003800000 */
.L_x_2:
[----:B------:R-:W-:-:S00]  /*2d30*/  BRA `(.L_x_2) ;  /* 0xfffffffc00fc7947 */ /* 0x000fc0000383ffff */
[----:B------:R-:W-:-:S00]  /*2d40*/  NOP ;  /* 0x0000000000007918 */ /* 0x000fc00000000000 */
        /* <DEDUP_REMOVED lines=11> */
.L_x_3:


//--------------------- .nv.shared.matmul_kernel_0d1d2d3d4d5d6d7c8d9c10d11c --------------------------
	.section	.nv.shared.matmul_kernel_0d1d2d3d4d5d6d7c8d9c10d11c,"aw",@nobits
	.sectionflags	@""
	.align	16
	.zero		1024


//--------------------- .nv.shared.reserved.0     --------------------------
	.section	.nv.shared.reserved.0,"aw",@nobits
	.weak		__nv_reservedSMEM_offset_0_alias
	.size		__nv_reservedSMEM_offset_0_alias, 0, 64
	.other		__nv_reservedSMEM_offset_0_alias,@"STO_CUDA_RESERVED_SHARED STV_DEFAULT"
__nv_reservedSMEM_offset_0_alias:
	.zero		0
	.zero		64


//--------------------- .nv.constant0.matmul_kernel_0d1d2d3d4d5d6d7c8d9c10d11c --------------------------
	.section	.nv.constant0.matmul_kernel_0d1d2d3d4d5d6d7c8d9c10d11c,"a",@progbits
	.sectionflags	@""
	.align	4
.nv.constant0.matmul_kernel_0d1d2d3d4d5d6d7c8d9c10d11c:
	.zero		944


//--------------------- SYMBOLS --------------------------

	.type		.nv.reservedSmem.offset0,@object
	.size		.nv.reservedSmem.offset0,0x4
	.type		.nv.reservedSmem.cap,@object
	.size		.nv.reservedSmem.cap,0x4
